//
// Generated by NVIDIA NVVM Compiler
//
// Compiler Build ID: CL-36424714
// Cuda compilation tools, release 13.0, V13.0.88
// Based on NVVM 20.0.0
//

.version 9.0
.target sm_100
.address_size 64

	// .globl	_Z15softmax_forwardPKfPfii

.visible .entry _Z15softmax_forwardPKfPfii(
	.param .u64 .ptr .align 1 _Z15softmax_forwardPKfPfii_param_0,
	.param .u64 .ptr .align 1 _Z15softmax_forwardPKfPfii_param_1,
	.param .u32 _Z15softmax_forwardPKfPfii_param_2,
	.param .u32 _Z15softmax_forwardPKfPfii_param_3
)
{
	.reg .pred 	%p<29>;
	.reg .b32 	%r<122>;
	.reg .b32 	%f<364>;
	.reg .b64 	%rd<51>;

	ld.param.u64 	%rd13, [_Z15softmax_forwardPKfPfii_param_0];
	ld.param.u64 	%rd14, [_Z15softmax_forwardPKfPfii_param_1];
	ld.param.u32 	%r57, [_Z15softmax_forwardPKfPfii_param_2];
	ld.param.u32 	%r56, [_Z15softmax_forwardPKfPfii_param_3];
	cvta.to.global.u64 	%rd1, %rd14;
	mov.u32 	%r58, %ctaid.x;
	mov.u32 	%r59, %ntid.x;
	mov.u32 	%r60, %tid.x;
	mad.lo.s32 	%r1, %r58, %r59, %r60;
	setp.ge.s32 	%p1, %r1, %r57;
	@%p1 bra 	$L__BB0_40;
	cvta.to.global.u64 	%rd2, %rd13;
	mul.lo.s32 	%r2, %r56, %r1;
	mul.wide.s32 	%rd15, %r2, 4;
	add.s64 	%rd3, %rd2, %rd15;
	ld.global.f32 	%f354, [%rd3];
	setp.lt.s32 	%p2, %r56, 2;
	@%p2 bra 	$L__BB0_15;
	add.s32 	%r3, %r56, -1;
	add.s32 	%r62, %r56, -2;
	and.b32  	%r4, %r3, 15;
	setp.lt.u32 	%p3, %r62, 15;
	mov.b32 	%r104, 1;
	@%p3 bra 	$L__BB0_6;
	and.b32  	%r64, %r3, -16;
	neg.s32 	%r109, %r64;
	add.s64 	%rd17, %rd15, %rd2;
	add.s64 	%rd49, %rd17, 32;
	mov.b32 	%r108, 0;
$L__BB0_4:
	.pragma "nounroll";
	ld.global.f32 	%f28, [%rd49+-28];
	max.f32 	%f29, %f354, %f28;
	ld.global.f32 	%f30, [%rd49+-24];
	max.f32 	%f31, %f29, %f30;
	ld.global.f32 	%f32, [%rd49+-20];
	max.f32 	%f33, %f31, %f32;
	ld.global.f32 	%f34, [%rd49+-16];
	max.f32 	%f35, %f33, %f34;
	ld.global.f32 	%f36, [%rd49+-12];
	max.f32 	%f37, %f35, %f36;
	ld.global.f32 	%f38, [%rd49+-8];
	max.f32 	%f39, %f37, %f38;
	ld.global.f32 	%f40, [%rd49+-4];
	max.f32 	%f41, %f39, %f40;
	ld.global.f32 	%f42, [%rd49];
	max.f32 	%f43, %f41, %f42;
	ld.global.f32 	%f44, [%rd49+4];
	max.f32 	%f45, %f43, %f44;
	ld.global.f32 	%f46, [%rd49+8];
	max.f32 	%f47, %f45, %f46;
	ld.global.f32 	%f48, [%rd49+12];
	max.f32 	%f49, %f47, %f48;
	ld.global.f32 	%f50, [%rd49+16];
	max.f32 	%f51, %f49, %f50;
	ld.global.f32 	%f52, [%rd49+20];
	max.f32 	%f53, %f51, %f52;
	ld.global.f32 	%f54, [%rd49+24];
	max.f32 	%f55, %f53, %f54;
	ld.global.f32 	%f56, [%rd49+28];
	max.f32 	%f57, %f55, %f56;
	ld.global.f32 	%f58, [%rd49+32];
	max.f32 	%f354, %f57, %f58;
	add.s32 	%r109, %r109, 16;
	add.s32 	%r108, %r108, 16;
	add.s64 	%rd49, %rd49, 64;
	setp.eq.s32 	%p4, %r109, 0;
	@%p4 bra 	$L__BB0_5;
	bra.uni 	$L__BB0_4;
$L__BB0_5:
	add.s32 	%r104, %r108, 1;
$L__BB0_6:
	setp.eq.s32 	%p5, %r4, 0;
	@%p5 bra 	$L__BB0_15;
	and.b32  	%r8, %r3, 7;
	setp.lt.u32 	%p6, %r4, 8;
	@%p6 bra 	$L__BB0_9;
	mul.wide.s32 	%rd18, %r104, 4;
	add.s64 	%rd19, %rd3, %rd18;
	ld.global.f32 	%f60, [%rd19];
	max.f32 	%f61, %f354, %f60;
	ld.global.f32 	%f62, [%rd19+4];
	max.f32 	%f63, %f61, %f62;
	ld.global.f32 	%f64, [%rd19+8];
	max.f32 	%f65, %f63, %f64;
	ld.global.f32 	%f66, [%rd19+12];
	max.f32 	%f67, %f65, %f66;
	ld.global.f32 	%f68, [%rd19+16];
	max.f32 	%f69, %f67, %f68;
	ld.global.f32 	%f70, [%rd19+20];
	max.f32 	%f71, %f69, %f70;
	ld.global.f32 	%f72, [%rd19+24];
	max.f32 	%f73, %f71, %f72;
	ld.global.f32 	%f74, [%rd19+28];
	max.f32 	%f354, %f73, %f74;
	add.s32 	%r104, %r104, 8;
$L__BB0_9:
	setp.eq.s32 	%p7, %r8, 0;
	@%p7 bra 	$L__BB0_15;
	and.b32  	%r11, %r3, 3;
	setp.lt.u32 	%p8, %r8, 4;
	@%p8 bra 	$L__BB0_12;
	mul.wide.s32 	%rd20, %r104, 4;
	add.s64 	%rd21, %rd3, %rd20;
	ld.global.f32 	%f76, [%rd21];
	max.f32 	%f77, %f354, %f76;
	ld.global.f32 	%f78, [%rd21+4];
	max.f32 	%f79, %f77, %f78;
	ld.global.f32 	%f80, [%rd21+8];
	max.f32 	%f81, %f79, %f80;
	ld.global.f32 	%f82, [%rd21+12];
	max.f32 	%f354, %f81, %f82;
	add.s32 	%r104, %r104, 4;
$L__BB0_12:
	setp.eq.s32 	%p9, %r11, 0;
	@%p9 bra 	$L__BB0_15;
	neg.s32 	%r106, %r11;
$L__BB0_14:
	.pragma "nounroll";
	mul.wide.s32 	%rd23, %r104, 4;
	add.s64 	%rd24, %rd3, %rd23;
	ld.global.f32 	%f83, [%rd24];
	max.f32 	%f354, %f354, %f83;
	add.s32 	%r104, %r104, 1;
	add.s32 	%r106, %r106, 1;
	setp.ne.s32 	%p10, %r106, 0;
	@%p10 bra 	$L__BB0_14;
$L__BB0_15:
	setp.lt.s32 	%p11, %r56, 1;
	mov.f32 	%f362, 0f00000000;
	@%p11 bra 	$L__BB0_27;
	and.b32  	%r19, %r56, 7;
	setp.lt.u32 	%p12, %r56, 8;
	mov.f32 	%f362, 0f00000000;
	mov.b32 	%r110, 0;
	@%p12 bra 	$L__BB0_19;
	and.b32  	%r110, %r56, 2147483640;
	add.s64 	%rd6, %rd1, 16;
	neg.s32 	%r113, %r110;
	add.s64 	%rd26, %rd15, %rd2;
	add.s64 	%rd50, %rd26, 16;
	mov.f32 	%f362, 0f00000000;
	mov.u32 	%r114, %r2;
$L__BB0_18:
	.pragma "nounroll";
	mul.wide.s32 	%rd27, %r114, 4;
	add.s64 	%rd28, %rd6, %rd27;
	ld.global.f32 	%f88, [%rd50+-16];
	sub.f32 	%f89, %f88, %f354;
	fma.rn.f32 	%f90, %f89, 0f3BBB989D, 0f3F000000;
	cvt.sat.f32.f32 	%f91, %f90;
	mov.f32 	%f92, 0f4B400001;
	mov.f32 	%f93, 0f437C0000;
	fma.rm.f32 	%f94, %f91, %f93, %f92;
	add.f32 	%f95, %f94, 0fCB40007F;
	neg.f32 	%f96, %f95;
	fma.rn.f32 	%f97, %f89, 0f3FB8AA3B, %f96;
	fma.rn.f32 	%f98, %f89, 0f32A57060, %f97;
	mov.b32 	%r66, %f94;
	shl.b32 	%r67, %r66, 23;
	mov.b32 	%f99, %r67;
	ex2.approx.ftz.f32 	%f100, %f98;
	mul.f32 	%f101, %f100, %f99;
	st.global.f32 	[%rd28+-16], %f101;
	add.f32 	%f102, %f362, %f101;
	ld.global.f32 	%f103, [%rd50+-12];
	sub.f32 	%f104, %f103, %f354;
	fma.rn.f32 	%f105, %f104, 0f3BBB989D, 0f3F000000;
	cvt.sat.f32.f32 	%f106, %f105;
	fma.rm.f32 	%f107, %f106, %f93, %f92;
	add.f32 	%f108, %f107, 0fCB40007F;
	neg.f32 	%f109, %f108;
	fma.rn.f32 	%f110, %f104, 0f3FB8AA3B, %f109;
	fma.rn.f32 	%f111, %f104, 0f32A57060, %f110;
	mov.b32 	%r68, %f107;
	shl.b32 	%r69, %r68, 23;
	mov.b32 	%f112, %r69;
	ex2.approx.ftz.f32 	%f113, %f111;
	mul.f32 	%f114, %f113, %f112;
	st.global.f32 	[%rd28+-12], %f114;
	add.f32 	%f115, %f102, %f114;
	ld.global.f32 	%f116, [%rd50+-8];
	sub.f32 	%f117, %f116, %f354;
	fma.rn.f32 	%f118, %f117, 0f3BBB989D, 0f3F000000;
	cvt.sat.f32.f32 	%f119, %f118;
	fma.rm.f32 	%f120, %f119, %f93, %f92;
	add.f32 	%f121, %f120, 0fCB40007F;
	neg.f32 	%f122, %f121;
	fma.rn.f32 	%f123, %f117, 0f3FB8AA3B, %f122;
	fma.rn.f32 	%f124, %f117, 0f32A57060, %f123;
	mov.b32 	%r70, %f120;
	shl.b32 	%r71, %r70, 23;
	mov.b32 	%f125, %r71;
	ex2.approx.ftz.f32 	%f126, %f124;
	mul.f32 	%f127, %f126, %f125;
	st.global.f32 	[%rd28+-8], %f127;
	add.f32 	%f128, %f115, %f127;
	ld.global.f32 	%f129, [%rd50+-4];
	sub.f32 	%f130, %f129, %f354;
	fma.rn.f32 	%f131, %f130, 0f3BBB989D, 0f3F000000;
	cvt.sat.f32.f32 	%f132, %f131;
	fma.rm.f32 	%f133, %f132, %f93, %f92;
	add.f32 	%f134, %f133, 0fCB40007F;
	neg.f32 	%f135, %f134;
	fma.rn.f32 	%f136, %f130, 0f3FB8AA3B, %f135;
	fma.rn.f32 	%f137, %f130, 0f32A57060, %f136;
	mov.b32 	%r72, %f133;
	shl.b32 	%r73, %r72, 23;
	mov.b32 	%f138, %r73;
	ex2.approx.ftz.f32 	%f139, %f137;
	mul.f32 	%f140, %f139, %f138;
	st.global.f32 	[%rd28+-4], %f140;
	add.f32 	%f141, %f128, %f140;
	ld.global.f32 	%f142, [%rd50];
	sub.f32 	%f143, %f142, %f354;
	fma.rn.f32 	%f144, %f143, 0f3BBB989D, 0f3F000000;
	cvt.sat.f32.f32 	%f145, %f144;
	fma.rm.f32 	%f146, %f145, %f93, %f92;
	add.f32 	%f147, %f146, 0fCB40007F;
	neg.f32 	%f148, %f147;
	fma.rn.f32 	%f149, %f143, 0f3FB8AA3B, %f148;
	fma.rn.f32 	%f150, %f143, 0f32A57060, %f149;
	mov.b32 	%r74, %f146;
	shl.b32 	%r75, %r74, 23;
	mov.b32 	%f151, %r75;
	ex2.approx.ftz.f32 	%f152, %f150;
	mul.f32 	%f153, %f152, %f151;
	st.global.f32 	[%rd28], %f153;
	add.f32 	%f154, %f141, %f153;
	ld.global.f32 	%f155, [%rd50+4];
	sub.f32 	%f156, %f155, %f354;
	fma.rn.f32 	%f157, %f156, 0f3BBB989D, 0f3F000000;
	cvt.sat.f32.f32 	%f158, %f157;
	fma.rm.f32 	%f159, %f158, %f93, %f92;
	add.f32 	%f160, %f159, 0fCB40007F;
	neg.f32 	%f161, %f160;
	fma.rn.f32 	%f162, %f156, 0f3FB8AA3B, %f161;
	fma.rn.f32 	%f163, %f156, 0f32A57060, %f162;
	mov.b32 	%r76, %f159;
	shl.b32 	%r77, %r76, 23;
	mov.b32 	%f164, %r77;
	ex2.approx.ftz.f32 	%f165, %f163;
	mul.f32 	%f166, %f165, %f164;
	st.global.f32 	[%rd28+4], %f166;
	add.f32 	%f167, %f154, %f166;
	ld.global.f32 	%f168, [%rd50+8];
	sub.f32 	%f169, %f168, %f354;
	fma.rn.f32 	%f170, %f169, 0f3BBB989D, 0f3F000000;
	cvt.sat.f32.f32 	%f171, %f170;
	fma.rm.f32 	%f172, %f171, %f93, %f92;
	add.f32 	%f173, %f172, 0fCB40007F;
	neg.f32 	%f174, %f173;
	fma.rn.f32 	%f175, %f169, 0f3FB8AA3B, %f174;
	fma.rn.f32 	%f176, %f169, 0f32A57060, %f175;
	mov.b32 	%r78, %f172;
	shl.b32 	%r79, %r78, 23;
	mov.b32 	%f177, %r79;
	ex2.approx.ftz.f32 	%f178, %f176;
	mul.f32 	%f179, %f178, %f177;
	st.global.f32 	[%rd28+8], %f179;
	add.f32 	%f180, %f167, %f179;
	ld.global.f32 	%f181, [%rd50+12];
	sub.f32 	%f182, %f181, %f354;
	fma.rn.f32 	%f183, %f182, 0f3BBB989D, 0f3F000000;
	cvt.sat.f32.f32 	%f184, %f183;
	fma.rm.f32 	%f185, %f184, %f93, %f92;
	add.f32 	%f186, %f185, 0fCB40007F;
	neg.f32 	%f187, %f186;
	fma.rn.f32 	%f188, %f182, 0f3FB8AA3B, %f187;
	fma.rn.f32 	%f189, %f182, 0f32A57060, %f188;
	mov.b32 	%r80, %f185;
	shl.b32 	%r81, %r80, 23;
	mov.b32 	%f190, %r81;
	ex2.approx.ftz.f32 	%f191, %f189;
	mul.f32 	%f192, %f191, %f190;
	st.global.f32 	[%rd28+12], %f192;
	add.f32 	%f362, %f180, %f192;
	add.s32 	%r114, %r114, 8;
	add.s32 	%r113, %r113, 8;
	add.s64 	%rd50, %rd50, 32;
	setp.eq.s32 	%p13, %r113, 0;
	@%p13 bra 	$L__BB0_19;
	bra.uni 	$L__BB0_18;
$L__BB0_19:
	setp.eq.s32 	%p14, %r19, 0;
	@%p14 bra 	$L__BB0_27;
	and.b32  	%r27, %r56, 3;
	setp.lt.u32 	%p15, %r19, 4;
	@%p15 bra 	$L__BB0_22;
	add.s32 	%r82, %r110, %r2;
	mul.wide.u32 	%rd29, %r110, 4;
	add.s64 	%rd30, %rd3, %rd29;
	ld.global.f32 	%f194, [%rd30];
	sub.f32 	%f195, %f194, %f354;
	fma.rn.f32 	%f196, %f195, 0f3BBB989D, 0f3F000000;
	cvt.sat.f32.f32 	%f197, %f196;
	mov.f32 	%f198, 0f4B400001;
	mov.f32 	%f199, 0f437C0000;
	fma.rm.f32 	%f200, %f197, %f199, %f198;
	add.f32 	%f201, %f200, 0fCB40007F;
	neg.f32 	%f202, %f201;
	fma.rn.f32 	%f203, %f195, 0f3FB8AA3B, %f202;
	fma.rn.f32 	%f204, %f195, 0f32A57060, %f203;
	mov.b32 	%r83, %f200;
	shl.b32 	%r84, %r83, 23;
	mov.b32 	%f205, %r84;
	ex2.approx.ftz.f32 	%f206, %f204;
	mul.f32 	%f207, %f206, %f205;
	mul.wide.s32 	%rd31, %r82, 4;
	add.s64 	%rd32, %rd1, %rd31;
	st.global.f32 	[%rd32], %f207;
	add.f32 	%f208, %f362, %f207;
	ld.global.f32 	%f209, [%rd30+4];
	sub.f32 	%f210, %f209, %f354;
	fma.rn.f32 	%f211, %f210, 0f3BBB989D, 0f3F000000;
	cvt.sat.f32.f32 	%f212, %f211;
	fma.rm.f32 	%f213, %f212, %f199, %f198;
	add.f32 	%f214, %f213, 0fCB40007F;
	neg.f32 	%f215, %f214;
	fma.rn.f32 	%f216, %f210, 0f3FB8AA3B, %f215;
	fma.rn.f32 	%f217, %f210, 0f32A57060, %f216;
	mov.b32 	%r85, %f213;
	shl.b32 	%r86, %r85, 23;
	mov.b32 	%f218, %r86;
	ex2.approx.ftz.f32 	%f219, %f217;
	mul.f32 	%f220, %f219, %f218;
	st.global.f32 	[%rd32+4], %f220;
	add.f32 	%f221, %f208, %f220;
	ld.global.f32 	%f222, [%rd30+8];
	sub.f32 	%f223, %f222, %f354;
	fma.rn.f32 	%f224, %f223, 0f3BBB989D, 0f3F000000;
	cvt.sat.f32.f32 	%f225, %f224;
	fma.rm.f32 	%f226, %f225, %f199, %f198;
	add.f32 	%f227, %f226, 0fCB40007F;
	neg.f32 	%f228, %f227;
	fma.rn.f32 	%f229, %f223, 0f3FB8AA3B, %f228;
	fma.rn.f32 	%f230, %f223, 0f32A57060, %f229;
	mov.b32 	%r87, %f226;
	shl.b32 	%r88, %r87, 23;
	mov.b32 	%f231, %r88;
	ex2.approx.ftz.f32 	%f232, %f230;
	mul.f32 	%f233, %f232, %f231;
	st.global.f32 	[%rd32+8], %f233;
	add.f32 	%f234, %f221, %f233;
	ld.global.f32 	%f235, [%rd30+12];
	sub.f32 	%f236, %f235, %f354;
	fma.rn.f32 	%f237, %f236, 0f3BBB989D, 0f3F000000;
	cvt.sat.f32.f32 	%f238, %f237;
	fma.rm.f32 	%f239, %f238, %f199, %f198;
	add.f32 	%f240, %f239, 0fCB40007F;
	neg.f32 	%f241, %f240;
	fma.rn.f32 	%f242, %f236, 0f3FB8AA3B, %f241;
	fma.rn.f32 	%f243, %f236, 0f32A57060, %f242;
	mov.b32 	%r89, %f239;
	shl.b32 	%r90, %r89, 23;
	mov.b32 	%f244, %r90;
	ex2.approx.ftz.f32 	%f245, %f243;
	mul.f32 	%f246, %f245, %f244;
	st.global.f32 	[%rd32+12], %f246;
	add.f32 	%f362, %f234, %f246;
	add.s32 	%r110, %r110, 4;
$L__BB0_22:
	setp.eq.s32 	%p16, %r27, 0;
	@%p16 bra 	$L__BB0_27;
	setp.eq.s32 	%p17, %r27, 1;
	@%p17 bra 	$L__BB0_25;
	add.s32 	%r91, %r110, %r2;
	mul.wide.u32 	%rd33, %r110, 4;
	add.s64 	%rd34, %rd3, %rd33;
	ld.global.f32 	%f248, [%rd34];
	sub.f32 	%f249, %f248, %f354;
	fma.rn.f32 	%f250, %f249, 0f3BBB989D, 0f3F000000;
	cvt.sat.f32.f32 	%f251, %f250;
	mov.f32 	%f252, 0f4B400001;
	mov.f32 	%f253, 0f437C0000;
	fma.rm.f32 	%f254, %f251, %f253, %f252;
	add.f32 	%f255, %f254, 0fCB40007F;
	neg.f32 	%f256, %f255;
	fma.rn.f32 	%f257, %f249, 0f3FB8AA3B, %f256;
	fma.rn.f32 	%f258, %f249, 0f32A57060, %f257;
	mov.b32 	%r92, %f254;
	shl.b32 	%r93, %r92, 23;
	mov.b32 	%f259, %r93;
	ex2.approx.ftz.f32 	%f260, %f258;
	mul.f32 	%f261, %f260, %f259;
	mul.wide.s32 	%rd35, %r91, 4;
	add.s64 	%rd36, %rd1, %rd35;
	st.global.f32 	[%rd36], %f261;
	add.f32 	%f262, %f362, %f261;
	ld.global.f32 	%f263, [%rd34+4];
	sub.f32 	%f264, %f263, %f354;
	fma.rn.f32 	%f265, %f264, 0f3BBB989D, 0f3F000000;
	cvt.sat.f32.f32 	%f266, %f265;
	fma.rm.f32 	%f267, %f266, %f253, %f252;
	add.f32 	%f268, %f267, 0fCB40007F;
	neg.f32 	%f269, %f268;
	fma.rn.f32 	%f270, %f264, 0f3FB8AA3B, %f269;
	fma.rn.f32 	%f271, %f264, 0f32A57060, %f270;
	mov.b32 	%r94, %f267;
	shl.b32 	%r95, %r94, 23;
	mov.b32 	%f272, %r95;
	ex2.approx.ftz.f32 	%f273, %f271;
	mul.f32 	%f274, %f273, %f272;
	st.global.f32 	[%rd36+4], %f274;
	add.f32 	%f362, %f262, %f274;
	add.s32 	%r110, %r110, 2;
$L__BB0_25:
	and.b32  	%r96, %r56, 1;
	setp.eq.b32 	%p18, %r96, 1;
	not.pred 	%p19, %p18;
	@%p19 bra 	$L__BB0_27;
	add.s32 	%r97, %r110, %r2;
	mul.wide.u32 	%rd37, %r110, 4;
	add.s64 	%rd38, %rd3, %rd37;
	ld.global.f32 	%f275, [%rd38];
	sub.f32 	%f276, %f275, %f354;
	fma.rn.f32 	%f277, %f276, 0f3BBB989D, 0f3F000000;
	cvt.sat.f32.f32 	%f278, %f277;
	mov.f32 	%f279, 0f4B400001;
	mov.f32 	%f280, 0f437C0000;
	fma.rm.f32 	%f281, %f278, %f280, %f279;
	add.f32 	%f282, %f281, 0fCB40007F;
	neg.f32 	%f283, %f282;
	fma.rn.f32 	%f284, %f276, 0f3FB8AA3B, %f283;
	fma.rn.f32 	%f285, %f276, 0f32A57060, %f284;
	mov.b32 	%r98, %f281;
	shl.b32 	%r99, %r98, 23;
	mov.b32 	%f286, %r99;
	ex2.approx.ftz.f32 	%f287, %f285;
	mul.f32 	%f288, %f287, %f286;
	mul.wide.s32 	%rd39, %r97, 4;
	add.s64 	%rd40, %rd1, %rd39;
	st.global.f32 	[%rd40], %f288;
	add.f32 	%f362, %f362, %f288;
$L__BB0_27:
	setp.lt.s32 	%p20, %r56, 1;
	@%p20 bra 	$L__BB0_40;
	and.b32  	%r32, %r56, 15;
	setp.lt.u32 	%p21, %r56, 16;
	mov.b32 	%r117, 0;
	@%p21 bra 	$L__BB0_31;
	and.b32  	%r117, %r56, 2147483632;
	neg.s32 	%r116, %r117;
	add.s64 	%rd10, %rd1, 32;
	mov.u32 	%r115, %r2;
$L__BB0_30:
	.pragma "nounroll";
	mul.wide.s32 	%rd41, %r115, 4;
	add.s64 	%rd42, %rd10, %rd41;
	ld.global.f32 	%f289, [%rd42+-32];
	div.rn.f32 	%f290, %f289, %f362;
	st.global.f32 	[%rd42+-32], %f290;
	ld.global.f32 	%f291, [%rd42+-28];
	div.rn.f32 	%f292, %f291, %f362;
	st.global.f32 	[%rd42+-28], %f292;
	ld.global.f32 	%f293, [%rd42+-24];
	div.rn.f32 	%f294, %f293, %f362;
	st.global.f32 	[%rd42+-24], %f294;
	ld.global.f32 	%f295, [%rd42+-20];
	div.rn.f32 	%f296, %f295, %f362;
	st.global.f32 	[%rd42+-20], %f296;
	ld.global.f32 	%f297, [%rd42+-16];
	div.rn.f32 	%f298, %f297, %f362;
	st.global.f32 	[%rd42+-16], %f298;
	ld.global.f32 	%f299, [%rd42+-12];
	div.rn.f32 	%f300, %f299, %f362;
	st.global.f32 	[%rd42+-12], %f300;
	ld.global.f32 	%f301, [%rd42+-8];
	div.rn.f32 	%f302, %f301, %f362;
	st.global.f32 	[%rd42+-8], %f302;
	ld.global.f32 	%f303, [%rd42+-4];
	div.rn.f32 	%f304, %f303, %f362;
	st.global.f32 	[%rd42+-4], %f304;
	ld.global.f32 	%f305, [%rd42];
	div.rn.f32 	%f306, %f305, %f362;
	st.global.f32 	[%rd42], %f306;
	ld.global.f32 	%f307, [%rd42+4];
	div.rn.f32 	%f308, %f307, %f362;
	st.global.f32 	[%rd42+4], %f308;
	ld.global.f32 	%f309, [%rd42+8];
	div.rn.f32 	%f310, %f309, %f362;
	st.global.f32 	[%rd42+8], %f310;
	ld.global.f32 	%f311, [%rd42+12];
	div.rn.f32 	%f312, %f311, %f362;
	st.global.f32 	[%rd42+12], %f312;
	ld.global.f32 	%f313, [%rd42+16];
	div.rn.f32 	%f314, %f313, %f362;
	st.global.f32 	[%rd42+16], %f314;
	ld.global.f32 	%f315, [%rd42+20];
	div.rn.f32 	%f316, %f315, %f362;
	st.global.f32 	[%rd42+20], %f316;
	ld.global.f32 	%f317, [%rd42+24];
	div.rn.f32 	%f318, %f317, %f362;
	st.global.f32 	[%rd42+24], %f318;
	ld.global.f32 	%f319, [%rd42+28];
	div.rn.f32 	%f320, %f319, %f362;
	st.global.f32 	[%rd42+28], %f320;
	add.s32 	%r116, %r116, 16;
	add.s32 	%r115, %r115, 16;
	setp.ne.s32 	%p22, %r116, 0;
	@%p22 bra 	$L__BB0_30;
$L__BB0_31:
	setp.eq.s32 	%p23, %r32, 0;
	@%p23 bra 	$L__BB0_40;
	and.b32  	%r44, %r56, 7;
	setp.lt.u32 	%p24, %r32, 8;
	@%p24 bra 	$L__BB0_34;
	add.s32 	%r101, %r117, %r2;
	mul.wide.s32 	%rd43, %r101, 4;
	add.s64 	%rd44, %rd1, %rd43;
	ld.global.f32 	%f321, [%rd44];
	div.rn.f32 	%f322, %f321, %f362;
	st.global.f32 	[%rd44], %f322;
	ld.global.f32 	%f323, [%rd44+4];
	div.rn.f32 	%f324, %f323, %f362;
	st.global.f32 	[%rd44+4], %f324;
	ld.global.f32 	%f325, [%rd44+8];
	div.rn.f32 	%f326, %f325, %f362;
	st.global.f32 	[%rd44+8], %f326;
	ld.global.f32 	%f327, [%rd44+12];
	div.rn.f32 	%f328, %f327, %f362;
	st.global.f32 	[%rd44+12], %f328;
	ld.global.f32 	%f329, [%rd44+16];
	div.rn.f32 	%f330, %f329, %f362;
	st.global.f32 	[%rd44+16], %f330;
	ld.global.f32 	%f331, [%rd44+20];
	div.rn.f32 	%f332, %f331, %f362;
	st.global.f32 	[%rd44+20], %f332;
	ld.global.f32 	%f333, [%rd44+24];
	div.rn.f32 	%f334, %f333, %f362;
	st.global.f32 	[%rd44+24], %f334;
	ld.global.f32 	%f335, [%rd44+28];
	div.rn.f32 	%f336, %f335, %f362;
	st.global.f32 	[%rd44+28], %f336;
	add.s32 	%r117, %r117, 8;
$L__BB0_34:
	setp.eq.s32 	%p25, %r44, 0;
	@%p25 bra 	$L__BB0_40;
	and.b32  	%r47, %r56, 3;
	setp.lt.u32 	%p26, %r44, 4;
	@%p26 bra 	$L__BB0_37;
	add.s32 	%r102, %r117, %r2;
	mul.wide.s32 	%rd45, %r102, 4;
	add.s64 	%rd46, %rd1, %rd45;
	ld.global.f32 	%f337, [%rd46];
	div.rn.f32 	%f338, %f337, %f362;
	st.global.f32 	[%rd46], %f338;
	ld.global.f32 	%f339, [%rd46+4];
	div.rn.f32 	%f340, %f339, %f362;
	st.global.f32 	[%rd46+4], %f340;
	ld.global.f32 	%f341, [%rd46+8];
	div.rn.f32 	%f342, %f341, %f362;
	st.global.f32 	[%rd46+8], %f342;
	ld.global.f32 	%f343, [%rd46+12];
	div.rn.f32 	%f344, %f343, %f362;
	st.global.f32 	[%rd46+12], %f344;
	add.s32 	%r117, %r117, 4;
$L__BB0_37:
	setp.eq.s32 	%p27, %r47, 0;
	@%p27 bra 	$L__BB0_40;
	add.s32 	%r121, %r117, %r2;
	neg.s32 	%r120, %r47;
$L__BB0_39:
	.pragma "nounroll";
	mul.wide.s32 	%rd47, %r121, 4;
	add.s64 	%rd48, %rd1, %rd47;
	ld.global.f32 	%f345, [%rd48];
	div.rn.f32 	%f346, %f345, %f362;
	st.global.f32 	[%rd48], %f346;
	add.s32 	%r121, %r121, 1;
	add.s32 	%r120, %r120, 1;
	setp.ne.s32 	%p28, %r120, 0;
	@%p28 bra 	$L__BB0_39;
$L__BB0_40:
	ret;

}
	// .globl	_Z18cross_entropy_lossPKfS0_Pfii
.visible .entry _Z18cross_entropy_lossPKfS0_Pfii(
	.param .u64 .ptr .align 1 _Z18cross_entropy_lossPKfS0_Pfii_param_0,
	.param .u64 .ptr .align 1 _Z18cross_entropy_lossPKfS0_Pfii_param_1,
	.param .u64 .ptr .align 1 _Z18cross_entropy_lossPKfS0_Pfii_param_2,
	.param .u32 _Z18cross_entropy_lossPKfS0_Pfii_param_3,
	.param .u32 _Z18cross_entropy_lossPKfS0_Pfii_param_4
)
{
	.reg .pred 	%p<30>;
	.reg .b32 	%r<54>;
	.reg .b32 	%f<200>;
	.reg .b64 	%rd<20>;

	ld.param.u64 	%rd6, [_Z18cross_entropy_lossPKfS0_Pfii_param_0];
	ld.param.u64 	%rd7, [_Z18cross_entropy_lossPKfS0_Pfii_param_1];
	ld.param.u64 	%rd5, [_Z18cross_entropy_lossPKfS0_Pfii_param_2];
	ld.param.u32 	%r14, [_Z18cross_entropy_lossPKfS0_Pfii_param_3];
	ld.param.u32 	%r13, [_Z18cross_entropy_lossPKfS0_Pfii_param_4];
	cvta.to.global.u64 	%rd1, %rd6;
	cvta.to.global.u64 	%rd2, %rd7;
	mov.u32 	%r15, %ctaid.x;
	mov.u32 	%r16, %ntid.x;
	mov.u32 	%r17, %tid.x;
	mad.lo.s32 	%r1, %r15, %r16, %r17;
	setp.ge.s32 	%p1, %r1, %r14;
	@%p1 bra 	$L__BB1_11;
	mul.lo.s32 	%r2, %r13, %r1;
	setp.lt.s32 	%p2, %r13, 1;
	mov.f32 	%f199, 0f00000000;
	@%p2 bra 	$L__BB1_10;
	and.b32  	%r3, %r13, 3;
	setp.lt.u32 	%p3, %r13, 4;
	mov.f32 	%f199, 0f00000000;
	mov.b32 	%r53, 0;
	@%p3 bra 	$L__BB1_5;
	and.b32  	%r53, %r13, 2147483644;
	neg.s32 	%r51, %r53;
	add.s64 	%rd3, %rd2, 8;
	add.s64 	%rd4, %rd1, 8;
	mov.f32 	%f199, 0f00000000;
	mov.u32 	%r50, %r2;
$L__BB1_4:
	.pragma "nounroll";
	mul.wide.s32 	%rd8, %r50, 4;
	add.s64 	%rd9, %rd3, %rd8;
	add.s64 	%rd10, %rd4, %rd8;
	ld.global.f32 	%f14, [%rd9+-8];
	ld.global.f32 	%f15, [%rd10+-8];
	add.f32 	%f16, %f15, 0f2EDBE6FF;
	setp.lt.f32 	%p4, %f16, 0f00800000;
	mul.f32 	%f17, %f16, 0f4B000000;
	selp.f32 	%f18, %f17, %f16, %p4;
	selp.f32 	%f19, 0fC1B80000, 0f00000000, %p4;
	mov.b32 	%r19, %f18;
	add.s32 	%r20, %r19, -1059760811;
	and.b32  	%r21, %r20, -8388608;
	sub.s32 	%r22, %r19, %r21;
	mov.b32 	%f20, %r22;
	cvt.rn.f32.s32 	%f21, %r21;
	fma.rn.f32 	%f22, %f21, 0f34000000, %f19;
	add.f32 	%f23, %f20, 0fBF800000;
	fma.rn.f32 	%f24, %f23, 0fBE055027, 0f3E1039F6;
	fma.rn.f32 	%f25, %f24, %f23, 0fBDF8CDCC;
	fma.rn.f32 	%f26, %f25, %f23, 0f3E0F2955;
	fma.rn.f32 	%f27, %f26, %f23, 0fBE2AD8B9;
	fma.rn.f32 	%f28, %f27, %f23, 0f3E4CED0B;
	fma.rn.f32 	%f29, %f28, %f23, 0fBE7FFF22;
	fma.rn.f32 	%f30, %f29, %f23, 0f3EAAAA78;
	fma.rn.f32 	%f31, %f30, %f23, 0fBF000000;
	mul.f32 	%f32, %f23, %f31;
	fma.rn.f32 	%f33, %f32, %f23, %f23;
	fma.rn.f32 	%f34, %f22, 0f3F317218, %f33;
	setp.gt.u32 	%p5, %r19, 2139095039;
	fma.rn.f32 	%f35, %f18, 0f7F800000, 0f7F800000;
	selp.f32 	%f36, %f35, %f34, %p5;
	setp.eq.f32 	%p6, %f18, 0f00000000;
	selp.f32 	%f37, 0fFF800000, %f36, %p6;
	mul.f32 	%f38, %f14, %f37;
	sub.f32 	%f39, %f199, %f38;
	ld.global.f32 	%f40, [%rd9+-4];
	ld.global.f32 	%f41, [%rd10+-4];
	add.f32 	%f42, %f41, 0f2EDBE6FF;
	setp.lt.f32 	%p7, %f42, 0f00800000;
	mul.f32 	%f43, %f42, 0f4B000000;
	selp.f32 	%f44, %f43, %f42, %p7;
	selp.f32 	%f45, 0fC1B80000, 0f00000000, %p7;
	mov.b32 	%r23, %f44;
	add.s32 	%r24, %r23, -1059760811;
	and.b32  	%r25, %r24, -8388608;
	sub.s32 	%r26, %r23, %r25;
	mov.b32 	%f46, %r26;
	cvt.rn.f32.s32 	%f47, %r25;
	fma.rn.f32 	%f48, %f47, 0f34000000, %f45;
	add.f32 	%f49, %f46, 0fBF800000;
	fma.rn.f32 	%f50, %f49, 0fBE055027, 0f3E1039F6;
	fma.rn.f32 	%f51, %f50, %f49, 0fBDF8CDCC;
	fma.rn.f32 	%f52, %f51, %f49, 0f3E0F2955;
	fma.rn.f32 	%f53, %f52, %f49, 0fBE2AD8B9;
	fma.rn.f32 	%f54, %f53, %f49, 0f3E4CED0B;
	fma.rn.f32 	%f55, %f54, %f49, 0fBE7FFF22;
	fma.rn.f32 	%f56, %f55, %f49, 0f3EAAAA78;
	fma.rn.f32 	%f57, %f56, %f49, 0fBF000000;
	mul.f32 	%f58, %f49, %f57;
	fma.rn.f32 	%f59, %f58, %f49, %f49;
	fma.rn.f32 	%f60, %f48, 0f3F317218, %f59;
	setp.gt.u32 	%p8, %r23, 2139095039;
	fma.rn.f32 	%f61, %f44, 0f7F800000, 0f7F800000;
	selp.f32 	%f62, %f61, %f60, %p8;
	setp.eq.f32 	%p9, %f44, 0f00000000;
	selp.f32 	%f63, 0fFF800000, %f62, %p9;
	mul.f32 	%f64, %f40, %f63;
	sub.f32 	%f65, %f39, %f64;
	ld.global.f32 	%f66, [%rd9];
	ld.global.f32 	%f67, [%rd10];
	add.f32 	%f68, %f67, 0f2EDBE6FF;
	setp.lt.f32 	%p10, %f68, 0f00800000;
	mul.f32 	%f69, %f68, 0f4B000000;
	selp.f32 	%f70, %f69, %f68, %p10;
	selp.f32 	%f71, 0fC1B80000, 0f00000000, %p10;
	mov.b32 	%r27, %f70;
	add.s32 	%r28, %r27, -1059760811;
	and.b32  	%r29, %r28, -8388608;
	sub.s32 	%r30, %r27, %r29;
	mov.b32 	%f72, %r30;
	cvt.rn.f32.s32 	%f73, %r29;
	fma.rn.f32 	%f74, %f73, 0f34000000, %f71;
	add.f32 	%f75, %f72, 0fBF800000;
	fma.rn.f32 	%f76, %f75, 0fBE055027, 0f3E1039F6;
	fma.rn.f32 	%f77, %f76, %f75, 0fBDF8CDCC;
	fma.rn.f32 	%f78, %f77, %f75, 0f3E0F2955;
	fma.rn.f32 	%f79, %f78, %f75, 0fBE2AD8B9;
	fma.rn.f32 	%f80, %f79, %f75, 0f3E4CED0B;
	fma.rn.f32 	%f81, %f80, %f75, 0fBE7FFF22;
	fma.rn.f32 	%f82, %f81, %f75, 0f3EAAAA78;
	fma.rn.f32 	%f83, %f82, %f75, 0fBF000000;
	mul.f32 	%f84, %f75, %f83;
	fma.rn.f32 	%f85, %f84, %f75, %f75;
	fma.rn.f32 	%f86, %f74, 0f3F317218, %f85;
	setp.gt.u32 	%p11, %r27, 2139095039;
	fma.rn.f32 	%f87, %f70, 0f7F800000, 0f7F800000;
	selp.f32 	%f88, %f87, %f86, %p11;
	setp.eq.f32 	%p12, %f70, 0f00000000;
	selp.f32 	%f89, 0fFF800000, %f88, %p12;
	mul.f32 	%f90, %f66, %f89;
	sub.f32 	%f91, %f65, %f90;
	ld.global.f32 	%f92, [%rd9+4];
	ld.global.f32 	%f93, [%rd10+4];
	add.f32 	%f94, %f93, 0f2EDBE6FF;
	setp.lt.f32 	%p13, %f94, 0f00800000;
	mul.f32 	%f95, %f94, 0f4B000000;
	selp.f32 	%f96, %f95, %f94, %p13;
	selp.f32 	%f97, 0fC1B80000, 0f00000000, %p13;
	mov.b32 	%r31, %f96;
	add.s32 	%r32, %r31, -1059760811;
	and.b32  	%r33, %r32, -8388608;
	sub.s32 	%r34, %r31, %r33;
	mov.b32 	%f98, %r34;
	cvt.rn.f32.s32 	%f99, %r33;
	fma.rn.f32 	%f100, %f99, 0f34000000, %f97;
	add.f32 	%f101, %f98, 0fBF800000;
	fma.rn.f32 	%f102, %f101, 0fBE055027, 0f3E1039F6;
	fma.rn.f32 	%f103, %f102, %f101, 0fBDF8CDCC;
	fma.rn.f32 	%f104, %f103, %f101, 0f3E0F2955;
	fma.rn.f32 	%f105, %f104, %f101, 0fBE2AD8B9;
	fma.rn.f32 	%f106, %f105, %f101, 0f3E4CED0B;
	fma.rn.f32 	%f107, %f106, %f101, 0fBE7FFF22;
	fma.rn.f32 	%f108, %f107, %f101, 0f3EAAAA78;
	fma.rn.f32 	%f109, %f108, %f101, 0fBF000000;
	mul.f32 	%f110, %f101, %f109;
	fma.rn.f32 	%f111, %f110, %f101, %f101;
	fma.rn.f32 	%f112, %f100, 0f3F317218, %f111;
	setp.gt.u32 	%p14, %r31, 2139095039;
	fma.rn.f32 	%f113, %f96, 0f7F800000, 0f7F800000;
	selp.f32 	%f114, %f113, %f112, %p14;
	setp.eq.f32 	%p15, %f96, 0f00000000;
	selp.f32 	%f115, 0fFF800000, %f114, %p15;
	mul.f32 	%f116, %f92, %f115;
	sub.f32 	%f199, %f91, %f116;
	add.s32 	%r51, %r51, 4;
	add.s32 	%r50, %r50, 4;
	setp.ne.s32 	%p16, %r51, 0;
	@%p16 bra 	$L__BB1_4;
$L__BB1_5:
	setp.eq.s32 	%p17, %r3, 0;
	@%p17 bra 	$L__BB1_10;
	setp.eq.s32 	%p18, %r3, 1;
	@%p18 bra 	$L__BB1_8;
	add.s32 	%r35, %r53, %r2;
	mul.wide.s32 	%rd11, %r35, 4;
	add.s64 	%rd12, %rd2, %rd11;
	ld.global.f32 	%f118, [%rd12];
	add.s64 	%rd13, %rd1, %rd11;
	ld.global.f32 	%f119, [%rd13];
	add.f32 	%f120, %f119, 0f2EDBE6FF;
	setp.lt.f32 	%p19, %f120, 0f00800000;
	mul.f32 	%f121, %f120, 0f4B000000;
	selp.f32 	%f122, %f121, %f120, %p19;
	selp.f32 	%f123, 0fC1B80000, 0f00000000, %p19;
	mov.b32 	%r36, %f122;
	add.s32 	%r37, %r36, -1059760811;
	and.b32  	%r38, %r37, -8388608;
	sub.s32 	%r39, %r36, %r38;
	mov.b32 	%f124, %r39;
	cvt.rn.f32.s32 	%f125, %r38;
	fma.rn.f32 	%f126, %f125, 0f34000000, %f123;
	add.f32 	%f127, %f124, 0fBF800000;
	fma.rn.f32 	%f128, %f127, 0fBE055027, 0f3E1039F6;
	fma.rn.f32 	%f129, %f128, %f127, 0fBDF8CDCC;
	fma.rn.f32 	%f130, %f129, %f127, 0f3E0F2955;
	fma.rn.f32 	%f131, %f130, %f127, 0fBE2AD8B9;
	fma.rn.f32 	%f132, %f131, %f127, 0f3E4CED0B;
	fma.rn.f32 	%f133, %f132, %f127, 0fBE7FFF22;
	fma.rn.f32 	%f134, %f133, %f127, 0f3EAAAA78;
	fma.rn.f32 	%f135, %f134, %f127, 0fBF000000;
	mul.f32 	%f136, %f127, %f135;
	fma.rn.f32 	%f137, %f136, %f127, %f127;
	fma.rn.f32 	%f138, %f126, 0f3F317218, %f137;
	setp.gt.u32 	%p20, %r36, 2139095039;
	fma.rn.f32 	%f139, %f122, 0f7F800000, 0f7F800000;
	selp.f32 	%f140, %f139, %f138, %p20;
	setp.eq.f32 	%p21, %f122, 0f00000000;
	selp.f32 	%f141, 0fFF800000, %f140, %p21;
	mul.f32 	%f142, %f118, %f141;
	sub.f32 	%f143, %f199, %f142;
	ld.global.f32 	%f144, [%rd12+4];
	ld.global.f32 	%f145, [%rd13+4];
	add.f32 	%f146, %f145, 0f2EDBE6FF;
	setp.lt.f32 	%p22, %f146, 0f00800000;
	mul.f32 	%f147, %f146, 0f4B000000;
	selp.f32 	%f148, %f147, %f146, %p22;
	selp.f32 	%f149, 0fC1B80000, 0f00000000, %p22;
	mov.b32 	%r40, %f148;
	add.s32 	%r41, %r40, -1059760811;
	and.b32  	%r42, %r41, -8388608;
	sub.s32 	%r43, %r40, %r42;
	mov.b32 	%f150, %r43;
	cvt.rn.f32.s32 	%f151, %r42;
	fma.rn.f32 	%f152, %f151, 0f34000000, %f149;
	add.f32 	%f153, %f150, 0fBF800000;
	fma.rn.f32 	%f154, %f153, 0fBE055027, 0f3E1039F6;
	fma.rn.f32 	%f155, %f154, %f153, 0fBDF8CDCC;
	fma.rn.f32 	%f156, %f155, %f153, 0f3E0F2955;
	fma.rn.f32 	%f157, %f156, %f153, 0fBE2AD8B9;
	fma.rn.f32 	%f158, %f157, %f153, 0f3E4CED0B;
	fma.rn.f32 	%f159, %f158, %f153, 0fBE7FFF22;
	fma.rn.f32 	%f160, %f159, %f153, 0f3EAAAA78;
	fma.rn.f32 	%f161, %f160, %f153, 0fBF000000;
	mul.f32 	%f162, %f153, %f161;
	fma.rn.f32 	%f163, %f162, %f153, %f153;
	fma.rn.f32 	%f164, %f152, 0f3F317218, %f163;
	setp.gt.u32 	%p23, %r40, 2139095039;
	fma.rn.f32 	%f165, %f148, 0f7F800000, 0f7F800000;
	selp.f32 	%f166, %f165, %f164, %p23;
	setp.eq.f32 	%p24, %f148, 0f00000000;
	selp.f32 	%f167, 0fFF800000, %f166, %p24;
	mul.f32 	%f168, %f144, %f167;
	sub.f32 	%f199, %f143, %f168;
	add.s32 	%r53, %r53, 2;
$L__BB1_8:
	and.b32  	%r44, %r13, 1;
	setp.eq.b32 	%p25, %r44, 1;
	not.pred 	%p26, %p25;
	@%p26 bra 	$L__BB1_10;
	add.s32 	%r45, %r53, %r2;
	mul.wide.s32 	%rd14, %r45, 4;
	add.s64 	%rd15, %rd2, %rd14;
	ld.global.f32 	%f169, [%rd15];
	add.s64 	%rd16, %rd1, %rd14;
	ld.global.f32 	%f170, [%rd16];
	add.f32 	%f171, %f170, 0f2EDBE6FF;
	setp.lt.f32 	%p27, %f171, 0f00800000;
	mul.f32 	%f172, %f171, 0f4B000000;
	selp.f32 	%f173, %f172, %f171, %p27;
	selp.f32 	%f174, 0fC1B80000, 0f00000000, %p27;
	mov.b32 	%r46, %f173;
	add.s32 	%r47, %r46, -1059760811;
	and.b32  	%r48, %r47, -8388608;
	sub.s32 	%r49, %r46, %r48;
	mov.b32 	%f175, %r49;
	cvt.rn.f32.s32 	%f176, %r48;
	fma.rn.f32 	%f177, %f176, 0f34000000, %f174;
	add.f32 	%f178, %f175, 0fBF800000;
	fma.rn.f32 	%f179, %f178, 0fBE055027, 0f3E1039F6;
	fma.rn.f32 	%f180, %f179, %f178, 0fBDF8CDCC;
	fma.rn.f32 	%f181, %f180, %f178, 0f3E0F2955;
	fma.rn.f32 	%f182, %f181, %f178, 0fBE2AD8B9;
	fma.rn.f32 	%f183, %f182, %f178, 0f3E4CED0B;
	fma.rn.f32 	%f184, %f183, %f178, 0fBE7FFF22;
	fma.rn.f32 	%f185, %f184, %f178, 0f3EAAAA78;
	fma.rn.f32 	%f186, %f185, %f178, 0fBF000000;
	mul.f32 	%f187, %f178, %f186;
	fma.rn.f32 	%f188, %f187, %f178, %f178;
	fma.rn.f32 	%f189, %f177, 0f3F317218, %f188;
	setp.gt.u32 	%p28, %r46, 2139095039;
	fma.rn.f32 	%f190, %f173, 0f7F800000, 0f7F800000;
	selp.f32 	%f191, %f190, %f189, %p28;
	setp.eq.f32 	%p29, %f173, 0f00000000;
	selp.f32 	%f192, 0fFF800000, %f191, %p29;
	mul.f32 	%f193, %f169, %f192;
	sub.f32 	%f199, %f199, %f193;
$L__BB1_10:
	cvta.to.global.u64 	%rd17, %rd5;
	mul.wide.s32 	%rd18, %r1, 4;
	add.s64 	%rd19, %rd17, %rd18;
	st.global.f32 	[%rd19], %f199;
$L__BB1_11:
	ret;

}
	// .globl	_Z19softmax_ce_backwardPKfS0_Pfii
.visible .entry _Z19softmax_ce_backwardPKfS0_Pfii(
	.param .u64 .ptr .align 1 _Z19softmax_ce_backwardPKfS0_Pfii_param_0,
	.param .u64 .ptr .align 1 _Z19softmax_ce_backwardPKfS0_Pfii_param_1,
	.param .u64 .ptr .align 1 _Z19softmax_ce_backwardPKfS0_Pfii_param_2,
	.param .u32 _Z19softmax_ce_backwardPKfS0_Pfii_param_3,
	.param .u32 _Z19softmax_ce_backwardPKfS0_Pfii_param_4
)
{
	.reg .pred 	%p<11>;
	.reg .b32 	%r<38>;
	.reg .b32 	%f<88>;
	.reg .b64 	%rd<26>;

	ld.param.u64 	%rd7, [_Z19softmax_ce_backwardPKfS0_Pfii_param_0];
	ld.param.u64 	%rd8, [_Z19softmax_ce_backwardPKfS0_Pfii_param_1];
	ld.param.u64 	%rd9, [_Z19softmax_ce_backwardPKfS0_Pfii_param_2];
	ld.param.u32 	%r24, [_Z19softmax_ce_backwardPKfS0_Pfii_param_3];
	ld.param.u32 	%r23, [_Z19softmax_ce_backwardPKfS0_Pfii_param_4];
	cvta.to.global.u64 	%rd1, %rd9;
	cvta.to.global.u64 	%rd2, %rd8;
	cvta.to.global.u64 	%rd3, %rd7;
	mov.u32 	%r25, %ctaid.x;
	mov.u32 	%r26, %ntid.x;
	mov.u32 	%r27, %tid.x;
	mad.lo.s32 	%r1, %r25, %r26, %r27;
	setp.ge.s32 	%p1, %r1, %r24;
	@%p1 bra 	$L__BB2_14;
	mul.lo.s32 	%r2, %r23, %r1;
	setp.lt.s32 	%p2, %r23, 1;
	@%p2 bra 	$L__BB2_14;
	and.b32  	%r3, %r23, 15;
	setp.lt.u32 	%p3, %r23, 16;
	mov.b32 	%r34, 0;
	@%p3 bra 	$L__BB2_5;
	and.b32  	%r34, %r23, 2147483632;
	neg.s32 	%r32, %r34;
	add.s64 	%rd4, %rd3, 32;
	add.s64 	%rd5, %rd2, 32;
	add.s64 	%rd6, %rd1, 32;
	mov.u32 	%r31, %r2;
$L__BB2_4:
	.pragma "nounroll";
	mul.wide.s32 	%rd10, %r31, 4;
	add.s64 	%rd11, %rd4, %rd10;
	add.s64 	%rd12, %rd5, %rd10;
	add.s64 	%rd13, %rd6, %rd10;
	ld.global.f32 	%f1, [%rd11+-32];
	ld.global.f32 	%f2, [%rd12+-32];
	sub.f32 	%f3, %f1, %f2;
	st.global.f32 	[%rd13+-32], %f3;
	ld.global.f32 	%f4, [%rd11+-28];
	ld.global.f32 	%f5, [%rd12+-28];
	sub.f32 	%f6, %f4, %f5;
	st.global.f32 	[%rd13+-28], %f6;
	ld.global.f32 	%f7, [%rd11+-24];
	ld.global.f32 	%f8, [%rd12+-24];
	sub.f32 	%f9, %f7, %f8;
	st.global.f32 	[%rd13+-24], %f9;
	ld.global.f32 	%f10, [%rd11+-20];
	ld.global.f32 	%f11, [%rd12+-20];
	sub.f32 	%f12, %f10, %f11;
	st.global.f32 	[%rd13+-20], %f12;
	ld.global.f32 	%f13, [%rd11+-16];
	ld.global.f32 	%f14, [%rd12+-16];
	sub.f32 	%f15, %f13, %f14;
	st.global.f32 	[%rd13+-16], %f15;
	ld.global.f32 	%f16, [%rd11+-12];
	ld.global.f32 	%f17, [%rd12+-12];
	sub.f32 	%f18, %f16, %f17;
	st.global.f32 	[%rd13+-12], %f18;
	ld.global.f32 	%f19, [%rd11+-8];
	ld.global.f32 	%f20, [%rd12+-8];
	sub.f32 	%f21, %f19, %f20;
	st.global.f32 	[%rd13+-8], %f21;
	ld.global.f32 	%f22, [%rd11+-4];
	ld.global.f32 	%f23, [%rd12+-4];
	sub.f32 	%f24, %f22, %f23;
	st.global.f32 	[%rd13+-4], %f24;
	ld.global.f32 	%f25, [%rd11];
	ld.global.f32 	%f26, [%rd12];
	sub.f32 	%f27, %f25, %f26;
	st.global.f32 	[%rd13], %f27;
	ld.global.f32 	%f28, [%rd11+4];
	ld.global.f32 	%f29, [%rd12+4];
	sub.f32 	%f30, %f28, %f29;
	st.global.f32 	[%rd13+4], %f30;
	ld.global.f32 	%f31, [%rd11+8];
	ld.global.f32 	%f32, [%rd12+8];
	sub.f32 	%f33, %f31, %f32;
	st.global.f32 	[%rd13+8], %f33;
	ld.global.f32 	%f34, [%rd11+12];
	ld.global.f32 	%f35, [%rd12+12];
	sub.f32 	%f36, %f34, %f35;
	st.global.f32 	[%rd13+12], %f36;
	ld.global.f32 	%f37, [%rd11+16];
	ld.global.f32 	%f38, [%rd12+16];
	sub.f32 	%f39, %f37, %f38;
	st.global.f32 	[%rd13+16], %f39;
	ld.global.f32 	%f40, [%rd11+20];
	ld.global.f32 	%f41, [%rd12+20];
	sub.f32 	%f42, %f40, %f41;
	st.global.f32 	[%rd13+20], %f42;
	ld.global.f32 	%f43, [%rd11+24];
	ld.global.f32 	%f44, [%rd12+24];
	sub.f32 	%f45, %f43, %f44;
	st.global.f32 	[%rd13+24], %f45;
	ld.global.f32 	%f46, [%rd11+28];
	ld.global.f32 	%f47, [%rd12+28];
	sub.f32 	%f48, %f46, %f47;
	st.global.f32 	[%rd13+28], %f48;
	add.s32 	%r32, %r32, 16;
	add.s32 	%r31, %r31, 16;
	setp.ne.s32 	%p4, %r32, 0;
	@%p4 bra 	$L__BB2_4;
$L__BB2_5:
	setp.eq.s32 	%p5, %r3, 0;
	@%p5 bra 	$L__BB2_14;
	and.b32  	%r11, %r23, 7;
	setp.lt.u32 	%p6, %r3, 8;
	@%p6 bra 	$L__BB2_8;
	add.s32 	%r29, %r34, %r2;
	mul.wide.s32 	%rd14, %r29, 4;
	add.s64 	%rd15, %rd3, %rd14;
	ld.global.f32 	%f49, [%rd15];
	add.s64 	%rd16, %rd2, %rd14;
	ld.global.f32 	%f50, [%rd16];
	sub.f32 	%f51, %f49, %f50;
	add.s64 	%rd17, %rd1, %rd14;
	st.global.f32 	[%rd17], %f51;
	ld.global.f32 	%f52, [%rd15+4];
	ld.global.f32 	%f53, [%rd16+4];
	sub.f32 	%f54, %f52, %f53;
	st.global.f32 	[%rd17+4], %f54;
	ld.global.f32 	%f55, [%rd15+8];
	ld.global.f32 	%f56, [%rd16+8];
	sub.f32 	%f57, %f55, %f56;
	st.global.f32 	[%rd17+8], %f57;
	ld.global.f32 	%f58, [%rd15+12];
	ld.global.f32 	%f59, [%rd16+12];
	sub.f32 	%f60, %f58, %f59;
	st.global.f32 	[%rd17+12], %f60;
	ld.global.f32 	%f61, [%rd15+16];
	ld.global.f32 	%f62, [%rd16+16];
	sub.f32 	%f63, %f61, %f62;
	st.global.f32 	[%rd17+16], %f63;
	ld.global.f32 	%f64, [%rd15+20];
	ld.global.f32 	%f65, [%rd16+20];
	sub.f32 	%f66, %f64, %f65;
	st.global.f32 	[%rd17+20], %f66;
	ld.global.f32 	%f67, [%rd15+24];
	ld.global.f32 	%f68, [%rd16+24];
	sub.f32 	%f69, %f67, %f68;
	st.global.f32 	[%rd17+24], %f69;
	ld.global.f32 	%f70, [%rd15+28];
	ld.global.f32 	%f71, [%rd16+28];
	sub.f32 	%f72, %f70, %f71;
	st.global.f32 	[%rd17+28], %f72;
	add.s32 	%r34, %r34, 8;
$L__BB2_8:
	setp.eq.s32 	%p7, %r11, 0;
	@%p7 bra 	$L__BB2_14;
	and.b32  	%r14, %r23, 3;
	setp.lt.u32 	%p8, %r11, 4;
	@%p8 bra 	$L__BB2_11;
	add.s32 	%r30, %r34, %r2;
	mul.wide.s32 	%rd18, %r30, 4;
	add.s64 	%rd19, %rd3, %rd18;
	ld.global.f32 	%f73, [%rd19];
	add.s64 	%rd20, %rd2, %rd18;
	ld.global.f32 	%f74, [%rd20];
	sub.f32 	%f75, %f73, %f74;
	add.s64 	%rd21, %rd1, %rd18;
	st.global.f32 	[%rd21], %f75;
	ld.global.f32 	%f76, [%rd19+4];
	ld.global.f32 	%f77, [%rd20+4];
	sub.f32 	%f78, %f76, %f77;
	st.global.f32 	[%rd21+4], %f78;
	ld.global.f32 	%f79, [%rd19+8];
	ld.global.f32 	%f80, [%rd20+8];
	sub.f32 	%f81, %f79, %f80;
	st.global.f32 	[%rd21+8], %f81;
	ld.global.f32 	%f82, [%rd19+12];
	ld.global.f32 	%f83, [%rd20+12];
	sub.f32 	%f84, %f82, %f83;
	st.global.f32 	[%rd21+12], %f84;
	add.s32 	%r34, %r34, 4;
$L__BB2_11:
	setp.eq.s32 	%p9, %r14, 0;
	@%p9 bra 	$L__BB2_14;
	add.s32 	%r37, %r34, %r2;
	neg.s32 	%r36, %r14;
$L__BB2_13:
	.pragma "nounroll";
	mul.wide.s32 	%rd22, %r37, 4;
	add.s64 	%rd23, %rd1, %rd22;
	add.s64 	%rd24, %rd2, %rd22;
	add.s64 	%rd25, %rd3, %rd22;
	ld.global.f32 	%f85, [%rd25];
	ld.global.f32 	%f86, [%rd24];
	sub.f32 	%f87, %f85, %f86;
	st.global.f32 	[%rd23], %f87;
	add.s32 	%r37, %r37, 1;
	add.s32 	%r36, %r36, 1;
	setp.ne.s32 	%p10, %r36, 0;
	@%p10 bra 	$L__BB2_13;
$L__BB2_14:
	ret;

}


// ===== COMPILED SASS (sm_100) =====

	.target	sm_100

	.elftype	@"ET_EXEC"


//--------------------- .note.nv.tkinfo           --------------------------
	.section	.note.nv.tkinfo,"",@"SHT_NOTE"
	.sectionflags	@"SHF_NOTE_NV_TKINFO"
	.tkinfo
        /*0018*/ 	.word	0x00000002
        /*0030*/ 	.string	""
        /*0030*/ 	.string	"ptxas"
        /*0030*/ 	.string	"Cuda compilation tools, release 13.0, V13.0.88"
        /*0030*/ 	.string	"Build cuda_13.0.r13.0/compiler.36424714_0"
        /*0030*/ 	.string	"-arch sm_100 -m 64 "



//--------------------- .note.nv.cuinfo           --------------------------
	.section	.note.nv.cuinfo,"",@"SHT_NOTE"
	.sectionflags	@"SHF_NOTE_NV_CUINFO"
        /*0018*/ 	.short	0x0002
        /*001a*/ 	.short	0x0064
        /*001c*/ 	.short	0x0082
	.zero		2


//--------------------- .nv.info                  --------------------------
	.section	.nv.info,"",@"SHT_CUDA_INFO"
	.align	4


	//----- nvinfo : EIATTR_REGCOUNT
	.align		4
        /*0000*/ 	.byte	0x04, 0x2f
        /*0002*/ 	.short	(.L_1 - .L_0)
	.align		4
.L_0:
        /*0004*/ 	.word	index@(_Z15softmax_forwardPKfPfii)
        /*0008*/ 	.word	0x0000001e


	//----- nvinfo : EIATTR_FRAME_SIZE
	.align		4
.L_1:
        /*000c*/ 	.byte	0x04, 0x11
        /*000e*/ 	.short	(.L_3 - .L_2)
	.align		4
.L_2:
        /*0010*/ 	.word	index@($__internal_0_$__cuda_sm3x_div_rn_noftz_f32_slowpath)
        /*0014*/ 	.word	0x00000000


	//----- nvinfo : EIATTR_FRAME_SIZE
	.align		4
.L_3:
        /*0018*/ 	.byte	0x04, 0x11
        /*001a*/ 	.short	(.L_5 - .L_4)
	.align		4
.L_4:
        /*001c*/ 	.word	index@(_Z15softmax_forwardPKfPfii)
        /*0020*/ 	.word	0x00000000


	//----- nvinfo : EIATTR_REGCOUNT
	.align		4
.L_5:
        /*0024*/ 	.byte	0x04, 0x2f
        /*0026*/ 	.short	(.L_7 - .L_6)
	.align		4
.L_6:
        /*0028*/ 	.word	index@(_Z18cross_entropy_lossPKfS0_Pfii)
        /*002c*/ 	.word	0x0000001b


	//----- nvinfo : EIATTR_FRAME_SIZE
	.align		4
.L_7:
        /*0030*/ 	.byte	0x04, 0x11
        /*0032*/ 	.short	(.L_9 - .L_8)
	.align		4
.L_8:
        /*0034*/ 	.word	index@(_Z18cross_entropy_lossPKfS0_Pfii)
        /*0038*/ 	.word	0x00000000


	//----- nvinfo : EIATTR_REGCOUNT
	.align		4
.L_9:
        /*003c*/ 	.byte	0x04, 0x2f
        /*003e*/ 	.short	(.L_11 - .L_10)
	.align		4
.L_10:
        /*0040*/ 	.word	index@(_Z19softmax_ce_backwardPKfS0_Pfii)
        /*0044*/ 	.word	0x00000016


	//----- nvinfo : EIATTR_FRAME_SIZE
	.align		4
.L_11:
        /*0048*/ 	.byte	0x04, 0x11
        /*004a*/ 	.short	(.L_13 - .L_12)
	.align		4
.L_12:
        /*004c*/ 	.word	index@(_Z19softmax_ce_backwardPKfS0_Pfii)
        /*0050*/ 	.word	0x00000000


	//----- nvinfo : EIATTR_MIN_STACK_SIZE
	.align		4
.L_13:
        /*0054*/ 	.byte	0x04, 0x12
        /*0056*/ 	.short	(.L_15 - .L_14)
	.align		4
.L_14:
        /*0058*/ 	.word	index@(_Z19softmax_ce_backwardPKfS0_Pfii)
        /*005c*/ 	.word	0x00000000


	//----- nvinfo : EIATTR_MIN_STACK_SIZE
	.align		4
.L_15:
        /*0060*/ 	.byte	0x04, 0x12
        /*0062*/ 	.short	(.L_17 - .L_16)
	.align		4
.L_16:
        /*0064*/ 	.word	index@(_Z18cross_entropy_lossPKfS0_Pfii)
        /*0068*/ 	.word	0x00000000


	//----- nvinfo : EIATTR_MIN_STACK_SIZE
	.align		4
.L_17:
        /*006c*/ 	.byte	0x04, 0x12
        /*006e*/ 	.short	(.L_19 - .L_18)
	.align		4
.L_18:
        /*0070*/ 	.word	index@(_Z15softmax_forwardPKfPfii)
        /*0074*/ 	.word	0x00000000
.L_19:


//--------------------- .nv.compat                --------------------------
	.section	.nv.compat,"",@"SHT_CUDA_COMPAT_INFO"
	.align	4
        /*0000*/ 	.byte	0x02, 0x09, 0x00, 0x00, 0x02, 0x02, 0x01, 0x00, 0x02, 0x05, 0x05, 0x00, 0x03, 0x07, 0x01, 0x01
        /*0010*/ 	.byte	0x02, 0x03, 0x00, 0x00, 0x02, 0x06, 0x01, 0x00, 0x04, 0x0b, 0x08, 0x00, 0x01, 0x00, 0x00, 0x00
        /*0020*/ 	.byte	0x00, 0x00, 0x00, 0x00


//--------------------- .nv.info._Z19softmax_ce_backwardPKfS0_Pfii --------------------------
	.section	.nv.info._Z19softmax_ce_backwardPKfS0_Pfii,"",@"SHT_CUDA_INFO"
	.sectionflags	@""
	.align	4


	//----- nvinfo : EIATTR_CUDA_API_VERSION
	.align		4
        /*0000*/ 	.byte	0x04, 0x37
        /*0002*/ 	.short	(.L_21 - .L_20)
.L_20:
        /*0004*/ 	.word	0x00000082


	//----- nvinfo : EIATTR_KPARAM_INFO
	.align		4
.L_21:
        /*0008*/ 	.byte	0x04, 0x17
        /*000a*/ 	.short	(.L_23 - .L_22)
.L_22:
        /*000c*/ 	.word	0x00000000
        /*0010*/ 	.short	0x0004
        /*0012*/ 	.short	0x001c
        /*0014*/ 	.byte	0x00, 0xf0, 0x11, 0x00


	//----- nvinfo : EIATTR_KPARAM_INFO
	.align		4
.L_23:
        /*0018*/ 	.byte	0x04, 0x17
        /*001a*/ 	.short	(.L_25 - .L_24)
.L_24:
        /*001c*/ 	.word	0x00000000
        /*0020*/ 	.short	0x0003
        /*0022*/ 	.short	0x0018
        /*0024*/ 	.byte	0x00, 0xf0, 0x11, 0x00


	//----- nvinfo : EIATTR_KPARAM_INFO
	.align		4
.L_25:
        /*0028*/ 	.byte	0x04, 0x17
        /*002a*/ 	.short	(.L_27 - .L_26)
.L_26:
        /*002c*/ 	.word	0x00000000
        /*0030*/ 	.short	0x0002
        /*0032*/ 	.short	0x0010
        /*0034*/ 	.byte	0x00, 0xf5, 0x21, 0x00


	//----- nvinfo : EIATTR_KPARAM_INFO
	.align		4
.L_27:
        /*0038*/ 	.byte	0x04, 0x17
        /*003a*/ 	.short	(.L_29 - .L_28)
.L_28:
        /*003c*/ 	.word	0x00000000
        /*0040*/ 	.short	0x0001
        /*0042*/ 	.short	0x0008
        /*0044*/ 	.byte	0x00, 0xf5, 0x21, 0x00


	//----- nvinfo : EIATTR_KPARAM_INFO
	.align		4
.L_29:
        /*0048*/ 	.byte	0x04, 0x17
        /*004a*/ 	.short	(.L_31 - .L_30)
.L_30:
        /*004c*/ 	.word	0x00000000
        /*0050*/ 	.short	0x0000
        /*0052*/ 	.short	0x0000
        /*0054*/ 	.byte	0x00, 0xf5, 0x21, 0x00


	//----- nvinfo : EIATTR_SPARSE_MMA_MASK
	.align		4
.L_31:
        /*0058*/ 	.byte	0x03, 0x50
        /*005a*/ 	.short	0x0000


	//----- nvinfo : EIATTR_MAXREG_COUNT
	.align		4
        /*005c*/ 	.byte	0x03, 0x1b
        /*005e*/ 	.short	0x00ff


	//----- nvinfo : EIATTR_MERCURY_ISA_VERSION
	.align		4
        /*0060*/ 	.byte	0x03, 0x5f
        /*0062*/ 	.short	0x0101


	//----- nvinfo : EIATTR_VRC_CTA_INIT_COUNT
	.align		4
        /*0064*/ 	.byte	0x02, 0x4a
	.zero		1
	.zero		1


	//----- nvinfo : EIATTR_EXIT_INSTR_OFFSETS
	.align		4
        /*0068*/ 	.byte	0x04, 0x1c
        /*006a*/ 	.short	(.L_33 - .L_32)


	//   ....[0]....
.L_32:
        /*006c*/ 	.word	0x00000070


	//   ....[1]....
        /*0070*/ 	.word	0x000000a0


	//   ....[2]....
        /*0074*/ 	.word	0x000006a0


	//   ....[3]....
        /*0078*/ 	.word	0x00000970


	//   ....[4]....
        /*007c*/ 	.word	0x00000b40


	//   ....[5]....
        /*0080*/ 	.word	0x00000c50


	//----- nvinfo : EIATTR_CBANK_PARAM_SIZE
	.align		4
.L_33:
        /*0084*/ 	.byte	0x03, 0x19
        /*0086*/ 	.short	0x0020


	//----- nvinfo : EIATTR_PARAM_CBANK
	.align		4
        /*0088*/ 	.byte	0x04, 0x0a
        /*008a*/ 	.short	(.L_35 - .L_34)
	.align		4
.L_34:
        /*008c*/ 	.word	index@(.nv.constant0._Z19softmax_ce_backwardPKfS0_Pfii)
        /*0090*/ 	.short	0x0380
        /*0092*/ 	.short	0x0020


	//----- nvinfo : EIATTR_SW_WAR
	.align		4
.L_35:
        /*0094*/ 	.byte	0x04, 0x36
        /*0096*/ 	.short	(.L_37 - .L_36)
.L_36:
        /*0098*/ 	.word	0x00000008
.L_37:


//--------------------- .nv.info._Z18cross_entropy_lossPKfS0_Pfii --------------------------
	.section	.nv.info._Z18cross_entropy_lossPKfS0_Pfii,"",@"SHT_CUDA_INFO"
	.sectionflags	@""
	.align	4


	//----- nvinfo : EIATTR_CUDA_API_VERSION
	.align		4
        /*0000*/ 	.byte	0x04, 0x37
        /*0002*/ 	.short	(.L_39 - .L_38)
.L_38:
        /*0004*/ 	.word	0x00000082


	//----- nvinfo : EIATTR_KPARAM_INFO
	.align		4
.L_39:
        /*0008*/ 	.byte	0x04, 0x17
        /*000a*/ 	.short	(.L_41 - .L_40)
.L_40:
        /*000c*/ 	.word	0x00000000
        /*0010*/ 	.short	0x0004
        /*0012*/ 	.short	0x001c
        /*0014*/ 	.byte	0x00, 0xf0, 0x11, 0x00


	//----- nvinfo : EIATTR_KPARAM_INFO
	.align		4
.L_41:
        /*0018*/ 	.byte	0x04, 0x17
        /*001a*/ 	.short	(.L_43 - .L_42)
.L_42:
        /*001c*/ 	.word	0x00000000
        /*0020*/ 	.short	0x0003
        /*0022*/ 	.short	0x0018
        /*0024*/ 	.byte	0x00, 0xf0, 0x11, 0x00


	//----- nvinfo : EIATTR_KPARAM_INFO
	.align		4
.L_43:
        /*0028*/ 	.byte	0x04, 0x17
        /*002a*/ 	.short	(.L_45 - .L_44)
.L_44:
        /*002c*/ 	.word	0x00000000
        /*0030*/ 	.short	0x0002
        /*0032*/ 	.short	0x0010
        /*0034*/ 	.byte	0x00, 0xf5, 0x21, 0x00


	//----- nvinfo : EIATTR_KPARAM_INFO
	.align		4
.L_45:
        /*0038*/ 	.byte	0x04, 0x17
        /*003a*/ 	.short	(.L_47 - .L_46)
.L_46:
        /*003c*/ 	.word	0x00000000
        /*0040*/ 	.short	0x0001
        /*0042*/ 	.short	0x0008
        /*0044*/ 	.byte	0x00, 0xf5, 0x21, 0x00


	//----- nvinfo : EIATTR_KPARAM_INFO
	.align		4
.L_47:
        /*0048*/ 	.byte	0x04, 0x17
        /*004a*/ 	.short	(.L_49 - .L_48)
.L_48:
        /*004c*/ 	.word	0x00000000
        /*0050*/ 	.short	0x0000
        /*0052*/ 	.short	0x0000
        /*0054*/ 	.byte	0x00, 0xf5, 0x21, 0x00


	//----- nvinfo : EIATTR_SPARSE_MMA_MASK
	.align		4
.L_49:
        /*0058*/ 	.byte	0x03, 0x50
        /*005a*/ 	.short	0x0000


	//----- nvinfo : EIATTR_MAXREG_COUNT
	.align		4
        /*005c*/ 	.byte	0x03, 0x1b
        /*005e*/ 	.short	0x00ff


	//----- nvinfo : EIATTR_MERCURY_ISA_VERSION
	.align		4
        /*0060*/ 	.byte	0x03, 0x5f
        /*0062*/ 	.short	0x0101


	//----- nvinfo : EIATTR_VRC_CTA_INIT_COUNT
	.align		4
        /*0064*/ 	.byte	0x02, 0x4a
	.zero		1
	.zero		1


	//----- nvinfo : EIATTR_EXIT_INSTR_OFFSETS
	.align		4
        /*0068*/ 	.byte	0x04, 0x1c
        /*006a*/ 	.short	(.L_51 - .L_50)


	//   ....[0]....
.L_50:
        /*006c*/ 	.word	0x00000070


	//   ....[1]....
        /*0070*/ 	.word	0x00001050


	//----- nvinfo : EIATTR_CBANK_PARAM_SIZE
	.align		4
.L_51:
        /*0074*/ 	.byte	0x03, 0x19
        /*0076*/ 	.short	0x0020


	//----- nvinfo : EIATTR_PARAM_CBANK
	.align		4
        /*0078*/ 	.byte	0x04, 0x0a
        /*007a*/ 	.short	(.L_53 - .L_52)
	.align		4
.L_52:
        /*007c*/ 	.word	index@(.nv.constant0._Z18cross_entropy_lossPKfS0_Pfii)
        /*0080*/ 	.short	0x0380
        /*0082*/ 	.short	0x0020


	//----- nvinfo : EIATTR_SW_WAR
	.align		4
.L_53:
        /*0084*/ 	.byte	0x04, 0x36
        /*0086*/ 	.short	(.L_55 - .L_54)
.L_54:
        /*0088*/ 	.word	0x00000008
.L_55:


//--------------------- .nv.info._Z15softmax_forwardPKfPfii --------------------------
	.section	.nv.info._Z15softmax_forwardPKfPfii,"",@"SHT_CUDA_INFO"
	.sectionflags	@""
	.align	4


	//----- nvinfo : EIATTR_CUDA_API_VERSION
	.align		4
        /*0000*/ 	.byte	0x04, 0x37
        /*0002*/ 	.short	(.L_57 - .L_56)
.L_56:
        /*0004*/ 	.word	0x00000082


	//----- nvinfo : EIATTR_KPARAM_INFO
	.align		4
.L_57:
        /*0008*/ 	.byte	0x04, 0x17
        /*000a*/ 	.short	(.L_59 - .L_58)
.L_58:
        /*000c*/ 	.word	0x00000000
        /*0010*/ 	.short	0x0003
        /*0012*/ 	.short	0x0014
        /*0014*/ 	.byte	0x00, 0xf0, 0x11, 0x00


	//----- nvinfo : EIATTR_KPARAM_INFO
	.align		4
.L_59:
        /*0018*/ 	.byte	0x04, 0x17
        /*001a*/ 	.short	(.L_61 - .L_60)
.L_60:
        /*001c*/ 	.word	0x00000000
        /*0020*/ 	.short	0x0002
        /*0022*/ 	.short	0x0010
        /*0024*/ 	.byte	0x00, 0xf0, 0x11, 0x00


	//----- nvinfo : EIATTR_KPARAM_INFO
	.align		4
.L_61:
        /*0028*/ 	.byte	0x04, 0x17
        /*002a*/ 	.short	(.L_63 - .L_62)
.L_62:
        /*002c*/ 	.word	0x00000000
        /*0030*/ 	.short	0x0001
        /*0032*/ 	.short	0x0008
        /*0034*/ 	.byte	0x00, 0xf5, 0x21, 0x00


	//----- nvinfo : EIATTR_KPARAM_INFO
	.align		4
.L_63:
        /*0038*/ 	.byte	0x04, 0x17
        /*003a*/ 	.short	(.L_65 - .L_64)
.L_64:
        /*003c*/ 	.word	0x00000000
        /*0040*/ 	.short	0x0000
        /*0042*/ 	.short	0x0000
        /*0044*/ 	.byte	0x00, 0xf5, 0x21, 0x00


	//----- nvinfo : EIATTR_SPARSE_MMA_MASK
	.align		4
.L_65:
        /*0048*/ 	.byte	0x03, 0x50
        /*004a*/ 	.short	0x0000


	//----- nvinfo : EIATTR_MAXREG_COUNT
	.align		4
        /*004c*/ 	.byte	0x03, 0x1b
        /*004e*/ 	.short	0x00ff


	//----- nvinfo : EIATTR_MERCURY_ISA_VERSION
	.align		4
        /*0050*/ 	.byte	0x03, 0x5f
        /*0052*/ 	.short	0x0101


	//----- nvinfo : EIATTR_VRC_CTA_INIT_COUNT
	.align		4
        /*0054*/ 	.byte	0x02, 0x4a
	.zero		1
	.zero		1


	//----- nvinfo : EIATTR_EXIT_INSTR_OFFSETS
	.align		4
        /*0058*/ 	.byte	0x04, 0x1c
        /*005a*/ 	.short	(.L_67 - .L_66)


	//   ....[0]....
.L_66:
        /*005c*/ 	.word	0x00000070


	//   ....[1]....
        /*0060*/ 	.word	0x000015a0


	//   ....[2]....
        /*0064*/ 	.word	0x00002640


	//   ....[3]....
        /*0068*/ 	.word	0x00002ea0


	//   ....[4]....
        /*006c*/ 	.word	0x00003320


	//   ....[5]....
        /*0070*/ 	.word	0x000034a0


	//----- nvinfo : EIATTR_CRS_STACK_SIZE
	.align		4
.L_67:
        /*0074*/ 	.byte	0x04, 0x1e
        /*0076*/ 	.short	(.L_69 - .L_68)
.L_68:
        /*0078*/ 	.word	0x00000000


	//----- nvinfo : EIATTR_CBANK_PARAM_SIZE
	.align		4
.L_69:
        /*007c*/ 	.byte	0x03, 0x19
        /*007e*/ 	.short	0x0018


	//----- nvinfo : EIATTR_PARAM_CBANK
	.align		4
        /*0080*/ 	.byte	0x04, 0x0a
        /*0082*/ 	.short	(.L_71 - .L_70)
	.align		4
.L_70:
        /*0084*/ 	.word	index@(.nv.constant0._Z15softmax_forwardPKfPfii)
        /*0088*/ 	.short	0x0380
        /*008a*/ 	.short	0x0018


	//----- nvinfo : EIATTR_SW_WAR
	.align		4
.L_71:
        /*008c*/ 	.byte	0x04, 0x36
        /*008e*/ 	.short	(.L_73 - .L_72)
.L_72:
        /*0090*/ 	.word	0x00000008
.L_73:


//--------------------- .nv.callgraph             --------------------------
	.section	.nv.callgraph,"",@"SHT_CUDA_CALLGRAPH"
	.align	4
	.sectionentsize	8
	.align		4
        /*0000*/ 	.word	0x00000000
	.align		4
        /*0004*/ 	.word	0xffffffff
	.align		4
        /*0008*/ 	.word	0x00000000
	.align		4
        /*000c*/ 	.word	0xfffffffe
	.align		4
        /*0010*/ 	.word	0x00000000
	.align		4
        /*0014*/ 	.word	0xfffffffd
	.align		4
        /*0018*/ 	.word	0x00000000
	.align		4
        /*001c*/ 	.word	0xfffffffc


//--------------------- .text._Z19softmax_ce_backwardPKfS0_Pfii --------------------------
	.section	.text._Z19softmax_ce_backwardPKfS0_Pfii,"ax",@progbits
	.align	128
        .global         _Z19softmax_ce_backwardPKfS0_Pfii
        .type           _Z19softmax_ce_backwardPKfS0_Pfii,@function
        .size           _Z19softmax_ce_backwardPKfS0_Pfii,(.L_x_98 - _Z19softmax_ce_backwardPKfS0_Pfii)
        .other          _Z19softmax_ce_backwardPKfS0_Pfii,@"STO_CUDA_ENTRY STV_DEFAULT"
_Z19softmax_ce_backwardPKfS0_Pfii:
.text._Z19softmax_ce_backwardPKfS0_Pfii:
[----:B------:R-:W-:Y:S01]  /*0000*/  LDC R1, c[0x0][0x37c] ;  /* 0x0000df00ff017b82 */ /* 0x000fe20000000800 */
[----:B------:R-:W0:Y:S07]  /*0010*/  S2R R0, SR_TID.X ;  /* 0x0000000000007919 */ /* 0x000e2e0000002100 */
[----:B------:R-:W0:Y:S01]  /*0020*/  S2UR UR4, SR_CTAID.X ;  /* 0x00000000000479c3 */ /* 0x000e220000002500 */
[----:B------:R-:W1:Y:S07]  /*0030*/  LDCU UR5, c[0x0][0x398] ;  /* 0x00007300ff0577ac */ /* 0x000e6e0008000800 */
[----:B------:R-:W0:Y:S02]  /*0040*/  LDC R3, c[0x0][0x360] ;  /* 0x0000d800ff037b82 */ /* 0x000e240000000800 */
[----:B0-----:R-:W-:-:S05]  /*0050*/  IMAD R3, R3, UR4, R0 ;  /* 0x0000000403037c24 */ /* 0x001fca000f8e0200 */
[----:B-1----:R-:W-:-:S13]  /*0060*/  ISETP.GE.AND P0, PT, R3, UR5, PT ;  /* 0x0000000503007c0c */ /* 0x002fda000bf06270 */
[----:B------:R-:W-:Y:S05]  /*0070*/  @P0 EXIT ;  /* 0x000000000000094d */ /* 0x000fea0003800000 */
[----:B------:R-:W0:Y:S02]  /*0080*/  LDC R2, c[0x0][0x39c] ;  /* 0x0000e700ff027b82 */ /* 0x000e240000000800 */
[----:B0-----:R-:W-:-:S13]  /*0090*/  ISETP.GE.AND P0, PT, R2, 0x1, PT ;  /* 0x000000010200780c */ /* 0x001fda0003f06270 */
[----:B------:R-:W-:Y:S05]  /*00a0*/  @!P0 EXIT ;  /* 0x000000000000894d */ /* 0x000fea0003800000 */
[C---:B------:R-:W-:Y:S01]  /*00b0*/  ISETP.GE.U32.AND P1, PT, R2.reuse, 0x10, PT ;  /* 0x000000100200780c */ /* 0x040fe20003f26070 */
[----:B------:R-:W-:Y:S01]  /*00c0*/  IMAD R0, R3, R2, RZ ;  /* 0x0000000203007224 */ /* 0x000fe200078e02ff */
[----:B------:R-:W-:Y:S01]  /*00d0*/  LOP3.LUT R14, R2, 0xf, RZ, 0xc0, !PT ;  /* 0x0000000f020e7812 */ /* 0x000fe200078ec0ff */
[----:B------:R-:W0:Y:S01]  /*00e0*/  LDCU.64 UR12, c[0x0][0x358] ;  /* 0x00006b00ff0c77ac */ /* 0x000e220008000a00 */
[----:B------:R-:W-:Y:S02]  /*00f0*/  HFMA2 R3, -RZ, RZ, 0, 0 ;  /* 0x00000000ff037431 */ /* 0x000fe400000001ff */
[----:B------:R-:W-:-:S07]  /*0100*/  ISETP.NE.AND P0, PT, R14, RZ, PT ;  /* 0x000000ff0e00720c */ /* 0x000fce0003f05270 */
[----:B------:R-:W-:Y:S06]  /*0110*/  @!P1 BRA `(.L_x_0) ;  /* 0x0000000400609947 */ /* 0x000fec0003800000 */
[----:B------:R-:W1:Y:S01]  /*0120*/  LDCU.128 UR4, c[0x0][0x380] ;  /* 0x00007000ff0477ac */ /* 0x000e620008000c00 */
[----:B------:R-:W-:Y:S02]  /*0130*/  LOP3.LUT R3, R2, 0x7ffffff0, RZ, 0xc0, !PT ;  /* 0x7ffffff002037812 */ /* 0x000fe400078ec0ff */
[----:B------:R-:W-:Y:S01]  /*0140*/  MOV R10, R0 ;  /* 0x00000000000a7202 */ /* 0x000fe20000000f00 */
[----:B------:R-:W2:Y:S01]  /*0150*/  LDCU.64 UR10, c[0x0][0x390] ;  /* 0x00007200ff0a77ac */ /* 0x000ea20008000a00 */
[----:B------:R-:W-:Y:S01]  /*0160*/  IADD3 R11, PT, PT, -R3, RZ, RZ ;  /* 0x000000ff030b7210 */ /* 0x000fe20007ffe1ff */
[----:B-1----:R-:W-:Y:S02]  /*0170*/  UIADD3 UR8, UP0, UPT, UR4, 0x20, URZ ;  /* 0x0000002004087890 */ /* 0x002fe4000ff1e0ff */
[----:B------:R-:W-:Y:S02]  /*0180*/  UIADD3 UR6, UP1, UPT, UR6, 0x20, URZ ;  /* 0x0000002006067890 */ /* 0x000fe4000ff3e0ff */
[----:B--2---:R-:W-:-:S02]  /*0190*/  UIADD3 UR4, UP2, UPT, UR10, 0x20, URZ ;  /* 0x000000200a047890 */ /* 0x004fc4000ff5e0ff */
[----:B------:R-:W-:Y:S02]  /*01a0*/  UIADD3.X UR9, UPT, UPT, URZ, UR5, URZ, UP0, !UPT ;  /* 0x00000005ff097290 */ /* 0x000fe400087fe4ff */
[----:B------:R-:W-:Y:S02]  /*01b0*/  UIADD3.X UR7, UPT, UPT, URZ, UR7, URZ, UP1, !UPT ;  /* 0x00000007ff077290 */ /* 0x000fe40008ffe4ff */
[----:B------:R-:W-:-:S12]  /*01c0*/  UIADD3.X UR5, UPT, UPT, URZ, UR11, URZ, UP2, !UPT ;  /* 0x0000000bff057290 */ /* 0x000fd800097fe4ff */
.L_x_1:
[----:B------:R-:W-:Y:S02]  /*01d0*/  MOV R4, UR8 ;  /* 0x0000000800047c02 */ /* 0x000fe40008000f00 */
[----:B------:R-:W-:Y:S02]  /*01e0*/  MOV R5, UR9 ;  /* 0x0000000900057c02 */ /* 0x000fe40008000f00 */
[----:B------:R-:W-:Y:S02]  /*01f0*/  MOV R6, UR6 ;  /* 0x0000000600067c02 */ /* 0x000fe40008000f00 */
[----:B------:R-:W-:Y:S01]  /*0200*/  MOV R7, UR7 ;  /* 0x0000000700077c02 */ /* 0x000fe20008000f00 */
[----:B------:R-:W-:-:S04]  /*0210*/  IMAD.WIDE R4, R10, 0x4, R4 ;  /* 0x000000040a047825 */ /* 0x000fc800078e0204 */
[----:B------:R-:W-:Y:S01]  /*0220*/  IMAD.WIDE R6, R10, 0x4, R6 ;  /* 0x000000040a067825 */ /* 0x000fe200078e0206 */
[----:B0-----:R-:W2:Y:S04]  /*0230*/  LDG.E R12, desc[UR12][R4.64+-0x20] ;  /* 0xffffe00c040c7981 */ /* 0x001ea8000c1e1900 */
[----:B----4-:R-:W2:Y:S01]  /*0240*/  LDG.E R13, desc[UR12][R6.64+-0x20] ;  /* 0xffffe00c060d7981 */ /* 0x010ea2000c1e1900 */
[----:B------:R-:W-:Y:S02]  /*0250*/  MOV R8, UR4 ;  /* 0x0000000400087c02 */ /* 0x000fe40008000f00 */
[----:B------:R-:W-:-:S03]  /*0260*/  MOV R9, UR5 ;  /* 0x0000000500097c02 */ /* 0x000fc60008000f00 */
[----:B------:R-:W-:-:S04]  /*0270*/  IMAD.WIDE R8, R10, 0x4, R8 ;  /* 0x000000040a087825 */ /* 0x000fc800078e0208 */
[----:B--2---:R-:W-:-:S05]  /*0280*/  FADD R13, R12, -R13 ;  /* 0x8000000d0c0d7221 */ /* 0x004fca0000000000 */
[----:B------:R0:W-:Y:S04]  /*0290*/  STG.E desc[UR12][R8.64+-0x20], R13 ;  /* 0xffffe00d08007986 */ /* 0x0001e8000c10190c */
[----:B------:R-:W2:Y:S04]  /*02a0*/  LDG.E R12, desc[UR12][R4.64+-0x1c] ;  /* 0xffffe40c040c7981 */ /* 0x000ea8000c1e1900 */
[----:B------:R-:W2:Y:S02]  /*02b0*/  LDG.E R15, desc[UR12][R6.64+-0x1c] ;  /* 0xffffe40c060f7981 */ /* 0x000ea4000c1e1900 */
[----:B--2---:R-:W-:-:S05]  /*02c0*/  FADD R15, R12, -R15 ;  /* 0x8000000f0c0f7221 */ /* 0x004fca0000000000 */
[----:B------:R1:W-:Y:S04]  /*02d0*/  STG.E desc[UR12][R8.64+-0x1c], R15 ;  /* 0xffffe40f08007986 */ /* 0x0003e8000c10190c */
[----:B------:R-:W2:Y:S04]  /*02e0*/  LDG.E R12, desc[UR12][R4.64+-0x18] ;  /* 0xffffe80c040c7981 */ /* 0x000ea8000c1e1900 */
[----:B------:R-:W2:Y:S02]  /*02f0*/  LDG.E R17, desc[UR12][R6.64+-0x18] ;  /* 0xffffe80c06117981 */ /* 0x000ea4000c1e1900 */
[----:B--2---:R-:W-:-:S05]  /*0300*/  FADD R17, R12, -R17 ;  /* 0x800000110c117221 */ /* 0x004fca0000000000 */
[----:B------:R2:W-:Y:S04]  /*0310*/  STG.E desc[UR12][R8.64+-0x18], R17 ;  /* 0xffffe81108007986 */ /* 0x0005e8000c10190c */
[----:B------:R-:W3:Y:S04]  /*0320*/  LDG.E R12, desc[UR12][R4.64+-0x14] ;  /* 0xffffec0c040c7981 */ /* 0x000ee8000c1e1900 */
[----:B------:R-:W3:Y:S02]  /*0330*/  LDG.E R19, desc[UR12][R6.64+-0x14] ;  /* 0xffffec0c06137981 */ /* 0x000ee4000c1e1900 */
[----:B---3--:R-:W-:-:S05]  /*0340*/  FADD R19, R12, -R19 ;  /* 0x800000130c137221 */ /* 0x008fca0000000000 */
[----:B------:R3:W-:Y:S04]  /*0350*/  STG.E desc[UR12][R8.64+-0x14], R19 ;  /* 0xffffec1308007986 */ /* 0x0007e8000c10190c */
[----:B------:R-:W4:Y:S04]  /*0360*/  LDG.E R12, desc[UR12][R4.64+-0x10] ;  /* 0xfffff00c040c7981 */ /* 0x000f28000c1e1900 */
[----:B0-----:R-:W4:Y:S02]  /*0370*/  LDG.E R13, desc[UR12][R6.64+-0x10] ;  /* 0xfffff00c060d7981 */ /* 0x001f24000c1e1900 */
[----:B----4-:R-:W-:-:S05]  /*0380*/  FADD R13, R12, -R13 ;  /* 0x8000000d0c0d7221 */ /* 0x010fca0000000000 */
[----:B------:R0:W-:Y:S04]  /*0390*/  STG.E desc[UR12][R8.64+-0x10], R13 ;  /* 0xfffff00d08007986 */ /* 0x0001e8000c10190c */
[----:B------:R-:W4:Y:S04]  /*03a0*/  LDG.E R12, desc[UR12][R4.64+-0xc] ;  /* 0xfffff40c040c7981 */ /* 0x000f28000c1e1900 */
[----:B-1----:R-:W4:Y:S02]  /*03b0*/  LDG.E R15, desc[UR12][R6.64+-0xc] ;  /* 0xfffff40c060f7981 */ /* 0x002f24000c1e1900 */
[----:B----4-:R-:W-:-:S05]  /*03c0*/  FADD R15, R12, -R15 ;  /* 0x8000000f0c0f7221 */ /* 0x010fca0000000000 */
[----:B------:R1:W-:Y:S04]  /*03d0*/  STG.E desc[UR12][R8.64+-0xc], R15 ;  /* 0xfffff40f08007986 */ /* 0x0003e8000c10190c */
[----:B------:R-:W4:Y:S04]  /*03e0*/  LDG.E R12, desc[UR12][R4.64+-0x8] ;  /* 0xfffff80c040c7981 */ /* 0x000f28000c1e1900 */
[----:B--2---:R-:W4:Y:S02]  /*03f0*/  LDG.E R17, desc[UR12][R6.64+-0x8] ;  /* 0xfffff80c06117981 */ /* 0x004f24000c1e1900 */
[----:B----4-:R-:W-:-:S05]  /*0400*/  FADD R17, R12, -R17 ;  /* 0x800000110c117221 */ /* 0x010fca0000000000 */
[----:B------:R2:W-:Y:S04]  /*0410*/  STG.E desc[UR12][R8.64+-0x8], R17 ;  /* 0xfffff81108007986 */ /* 0x0005e8000c10190c */
[----:B------:R-:W4:Y:S04]  /*0420*/  LDG.E R12, desc[UR12][R4.64+-0x4] ;  /* 0xfffffc0c040c7981 */ /* 0x000f28000c1e1900 */
[----:B---3--:R-:W4:Y:S02]  /*0430*/  LDG.E R19, desc[UR12][R6.64+-0x4] ;  /* 0xfffffc0c06137981 */ /* 0x008f24000c1e1900 */
[----:B----4-:R-:W-:-:S05]  /*0440*/  FADD R19, R12, -R19 ;  /* 0x800000130c137221 */ /* 0x010fca0000000000 */
        /* <DEDUP_REMOVED lines=21> */
[----:B------:R-:W5:Y:S04]  /*05a0*/  LDG.E R12, desc[UR12][R4.64+0x14] ;  /* 0x0000140c040c7981 */ /* 0x000f68000c1e1900 */
[----:B-1----:R-:W5:Y:S02]  /*05b0*/  LDG.E R15, desc[UR12][R6.64+0x14] ;  /* 0x0000140c060f7981 */ /* 0x002f64000c1e1900 */
[----:B-----5:R-:W-:-:S05]  /*05c0*/  FADD R15, R12, -R15 ;  /* 0x8000000f0c0f7221 */ /* 0x020fca0000000000 */
[----:B------:R4:W-:Y:S04]  /*05d0*/  STG.E desc[UR12][R8.64+0x14], R15 ;  /* 0x0000140f08007986 */ /* 0x0009e8000c10190c */
[----:B------:R-:W5:Y:S04]  /*05e0*/  LDG.E R12, desc[UR12][R4.64+0x18] ;  /* 0x0000180c040c7981 */ /* 0x000f68000c1e1900 */
[----:B--2---:R-:W5:Y:S01]  /*05f0*/  LDG.E R17, desc[UR12][R6.64+0x18] ;  /* 0x0000180c06117981 */ /* 0x004f62000c1e1900 */
[----:B------:R-:W-:Y:S01]  /*0600*/  IADD3 R11, PT, PT, R11, 0x10, RZ ;  /* 0x000000100b0b7810 */ /* 0x000fe20007ffe0ff */
[----:B-----5:R-:W-:-:S05]  /*0610*/  FADD R17, R12, -R17 ;  /* 0x800000110c117221 */ /* 0x020fca0000000000 */
[----:B------:R4:W-:Y:S04]  /*0620*/  STG.E desc[UR12][R8.64+0x18], R17 ;  /* 0x0000181108007986 */ /* 0x0009e8000c10190c */
[----:B------:R-:W2:Y:S04]  /*0630*/  LDG.E R12, desc[UR12][R4.64+0x1c] ;  /* 0x00001c0c040c7981 */ /* 0x000ea8000c1e1900 */
[----:B---3--:R-:W2:Y:S01]  /*0640*/  LDG.E R19, desc[UR12][R6.64+0x1c] ;  /* 0x00001c0c06137981 */ /* 0x008ea2000c1e1900 */
[----:B------:R-:W-:Y:S02]  /*0650*/  ISETP.NE.AND P1, PT, R11, RZ, PT ;  /* 0x000000ff0b00720c */ /* 0x000fe40003f25270 */
[----:B------:R-:W-:Y:S01]  /*0660*/  IADD3 R10, PT, PT, R10, 0x10, RZ ;  /* 0x000000100a0a7810 */ /* 0x000fe20007ffe0ff */
[----:B--2---:R-:W-:-:S05]  /*0670*/  FADD R19, R12, -R19 ;  /* 0x800000130c137221 */ /* 0x004fca0000000000 */
[----:B------:R4:W-:Y:S05]  /*0680*/  STG.E desc[UR12][R8.64+0x1c], R19 ;  /* 0x00001c1308007986 */ /* 0x0009ea000c10190c */
[----:B------:R-:W-:Y:S05]  /*0690*/  @P1 BRA `(.L_x_1) ;  /* 0xfffffff800cc1947 */ /* 0x000fea000383ffff */
.L_x_0:
[----:B0-----:R-:W-:Y:S05]  /*06a0*/  @!P0 EXIT ;  /* 0x000000000000894d */ /* 0x001fea0003800000 */
[----:B------:R-:W-:Y:S02]  /*06b0*/  ISETP.GE.U32.AND P0, PT, R14, 0x8, PT ;  /* 0x000000080e00780c */ /* 0x000fe40003f06070 */
[----:B------:R-:W-:-:S04]  /*06c0*/  LOP3.LUT R12, R2, 0x7, RZ, 0xc0, !PT ;  /* 0x00000007020c7812 */ /* 0x000fc800078ec0ff */
[----:B------:R-:W-:-:S07]  /*06d0*/  ISETP.NE.AND P1, PT, R12, RZ, PT ;  /* 0x000000ff0c00720c */ /* 0x000fce0003f25270 */
[----:B------:R-:W-:Y:S06]  /*06e0*/  @!P0 BRA `(.L_x_2) ;  /* 0x0000000000a08947 */ /* 0x000fec0003800000 */
[----:B------:R-:W0:Y:S01]  /*06f0*/  LDC.64 R4, c[0x0][0x380] ;  /* 0x0000e000ff047b82 */ /* 0x000e220000000a00 */
[----:B------:R-:W-:-:S07]  /*0700*/  IADD3 R11, PT, PT, R0, R3, RZ ;  /* 0x00000003000b7210 */ /* 0x000fce0007ffe0ff */
[----:B------:R-:W1:Y:S08]  /*0710*/  LDC.64 R6, c[0x0][0x388] ;  /* 0x0000e200ff067b82 */ /* 0x000e700000000a00 */
[----:B----4-:R-:W2:Y:S01]  /*0720*/  LDC.64 R8, c[0x0][0x390] ;  /* 0x0000e400ff087b82 */ /* 0x010ea20000000a00 */
[----:B0-----:R-:W-:-:S05]  /*0730*/  IMAD.WIDE R4, R11, 0x4, R4 ;  /* 0x000000040b047825 */ /* 0x001fca00078e0204 */
[----:B------:R-:W3:Y:S01]  /*0740*/  LDG.E R10, desc[UR12][R4.64] ;  /* 0x0000000c040a7981 */ /* 0x000ee2000c1e1900 */
[----:B-1----:R-:W-:-:S05]  /*0750*/  IMAD.WIDE R6, R11, 0x4, R6 ;  /* 0x000000040b067825 */ /* 0x002fca00078e0206 */
[----:B------:R-:W3:Y:S01]  /*0760*/  LDG.E R13, desc[UR12][R6.64] ;  /* 0x0000000c060d7981 */ /* 0x000ee2000c1e1900 */
[----:B--2---:R-:W-:-:S04]  /*0770*/  IMAD.WIDE R8, R11, 0x4, R8 ;  /* 0x000000040b087825 */ /* 0x004fc800078e0208 */
[----:B---3--:R-:W-:-:S05]  /*0780*/  FADD R13, R10, -R13 ;  /* 0x8000000d0a0d7221 */ /* 0x008fca0000000000 */
        /* <DEDUP_REMOVED lines=25> */
[----:B------:R-:W2:Y:S04]  /*0920*/  LDG.E R10, desc[UR12][R4.64+0x1c] ;  /* 0x00001c0c040a7981 */ /* 0x000ea8000c1e1900 */
[----:B---3--:R-:W2:Y:S01]  /*0930*/  LDG.E R17, desc[UR12][R6.64+0x1c] ;  /* 0x00001c0c06117981 */ /* 0x008ea2000c1e1900 */
[----:B------:R-:W-:Y:S01]  /*0940*/  IADD3 R3, PT, PT, R3, 0x8, RZ ;  /* 0x0000000803037810 */ /* 0x000fe20007ffe0ff */
[----:B--2---:R-:W-:-:S05]  /*0950*/  FADD R17, R10, -R17 ;  /* 0x800000110a117221 */ /* 0x004fca0000000000 */
[----:B------:R0:W-:Y:S02]  /*0960*/  STG.E desc[UR12][R8.64+0x1c], R17 ;  /* 0x00001c1108007986 */ /* 0x0001e4000c10190c */
.L_x_2:
[----:B------:R-:W-:Y:S05]  /*0970*/  @!P1 EXIT ;  /* 0x000000000000994d */ /* 0x000fea0003800000 */
[----:B------:R-:W-:Y:S02]  /*0980*/  ISETP.GE.U32.AND P0, PT, R12, 0x4, PT ;  /* 0x000000040c00780c */ /* 0x000fe40003f06070 */
[----:B------:R-:W-:-:S04]  /*0990*/  LOP3.LUT R2, R2, 0x3, RZ, 0xc0, !PT ;  /* 0x0000000302027812 */ /* 0x000fc800078ec0ff */
[----:B------:R-:W-:-:S07]  /*09a0*/  ISETP.NE.AND P1, PT, R2, RZ, PT ;  /* 0x000000ff0200720c */ /* 0x000fce0003f25270 */
[----:B------:R-:W-:Y:S06]  /*09b0*/  @!P0 BRA `(.L_x_3) ;  /* 0x0000000000608947 */ /* 0x000fec0003800000 */
[----:B------:R-:W1:Y:S01]  /*09c0*/  LDC.64 R4, c[0x0][0x380] ;  /* 0x0000e000ff047b82 */ /* 0x000e620000000a00 */
[----:B0---4-:R-:W-:-:S07]  /*09d0*/  IADD3 R13, PT, PT, R0, R3, RZ ;  /* 0x00000003000d7210 */ /* 0x011fce0007ffe0ff */
[----:B------:R-:W0:Y:S08]  /*09e0*/  LDC.64 R6, c[0x0][0x388] ;  /* 0x0000e200ff067b82 */ /* 0x000e300000000a00 */
[----:B------:R-:W2:Y:S01]  /*09f0*/  LDC.64 R8, c[0x0][0x390] ;  /* 0x0000e400ff087b82 */ /* 0x000ea20000000a00 */
[----:B-1----:R-:W-:-:S05]  /*0a00*/  IMAD.WIDE R4, R13, 0x4, R4 ;  /* 0x000000040d047825 */ /* 0x002fca00078e0204 */
[----:B------:R-:W3:Y:S01]  /*0a10*/  LDG.E R10, desc[UR12][R4.64] ;  /* 0x0000000c040a7981 */ /* 0x000ee2000c1e1900 */
[----:B0-----:R-:W-:-:S05]  /*0a20*/  IMAD.WIDE R6, R13, 0x4, R6 ;  /* 0x000000040d067825 */ /* 0x001fca00078e0206 */
        /* <DEDUP_REMOVED lines=12> */
[----:B------:R-:W2:Y:S04]  /*0af0*/  LDG.E R10, desc[UR12][R4.64+0xc] ;  /* 0x00000c0c040a7981 */ /* 0x000ea8000c1e1900 */
[----:B------:R-:W2:Y:S01]  /*0b00*/  LDG.E R17, desc[UR12][R6.64+0xc] ;  /* 0x00000c0c06117981 */ /* 0x000ea2000c1e1900 */
[----:B------:R-:W-:Y:S01]  /*0b10*/  IADD3 R3, PT, PT, R3, 0x4, RZ ;  /* 0x0000000403037810 */ /* 0x000fe20007ffe0ff */
[----:B--2---:R-:W-:-:S05]  /*0b20*/  FADD R17, R10, -R17 ;  /* 0x800000110a117221 */ /* 0x004fca0000000000 */
[----:B------:R1:W-:Y:S02]  /*0b30*/  STG.E desc[UR12][R8.64+0xc], R17 ;  /* 0x00000c1108007986 */ /* 0x0003e4000c10190c */
.L_x_3:
[----:B------:R-:W-:Y:S05]  /*0b40*/  @!P1 EXIT ;  /* 0x000000000000994d */ /* 0x000fea0003800000 */
[----:B01--4-:R-:W0:Y:S01]  /*0b50*/  LDC.64 R8, c[0x0][0x390] ;  /* 0x0000e400ff087b82 */ /* 0x013e220000000a00 */
[----:B------:R-:W-:Y:S02]  /*0b60*/  IADD3 R15, PT, PT, R0, R3, RZ ;  /* 0x00000003000f7210 */ /* 0x000fe40007ffe0ff */
[----:B------:R-:W-:-:S05]  /*0b70*/  IADD3 R0, PT, PT, -R2, RZ, RZ ;  /* 0x000000ff02007210 */ /* 0x000fca0007ffe1ff */
[----:B------:R-:W1:Y:S08]  /*0b80*/  LDC.64 R12, c[0x0][0x380] ;  /* 0x0000e000ff0c7b82 */ /* 0x000e700000000a00 */
[----:B------:R-:W2:Y:S02]  /*0b90*/  LDC.64 R10, c[0x0][0x388] ;  /* 0x0000e200ff0a7b82 */ /* 0x000ea40000000a00 */
.L_x_4:
[----:B--2---:R-:W-:-:S04]  /*0ba0*/  IMAD.WIDE R4, R15, 0x4, R10 ;  /* 0x000000040f047825 */ /* 0x004fc800078e020a */
[C---:B-1----:R-:W-:Y:S02]  /*0bb0*/  IMAD.WIDE R6, R15.reuse, 0x4, R12 ;  /* 0x000000040f067825 */ /* 0x042fe400078e020c */
[----:B------:R-:W2:Y:S04]  /*0bc0*/  LDG.E R5, desc[UR12][R4.64] ;  /* 0x0000000c04057981 */ /* 0x000ea8000c1e1900 */
[----:B------:R-:W2:Y:S01]  /*0bd0*/  LDG.E R6, desc[UR12][R6.64] ;  /* 0x0000000c06067981 */ /* 0x000ea2000c1e1900 */
[----:B------:R-:W-:Y:S01]  /*0be0*/  IADD3 R0, PT, PT, R0, 0x1, RZ ;  /* 0x0000000100007810 */ /* 0x000fe20007ffe0ff */
[C---:B0--3--:R-:W-:Y:S01]  /*0bf0*/  IMAD.WIDE R2, R15.reuse, 0x4, R8 ;  /* 0x000000040f027825 */ /* 0x049fe200078e0208 */
[----:B------:R-:W-:Y:S02]  /*0c00*/  IADD3 R15, PT, PT, R15, 0x1, RZ ;  /* 0x000000010f0f7810 */ /* 0x000fe40007ffe0ff */
[----:B------:R-:W-:Y:S01]  /*0c10*/  ISETP.NE.AND P0, PT, R0, RZ, PT ;  /* 0x000000ff0000720c */ /* 0x000fe20003f05270 */
[----:B--2---:R-:W-:-:S05]  /*0c20*/  FADD R17, R6, -R5 ;  /* 0x8000000506117221 */ /* 0x004fca0000000000 */
[----:B------:R3:W-:Y:S07]  /*0c30*/  STG.E desc[UR12][R2.64], R17 ;  /* 0x0000001102007986 */ /* 0x0007ee000c10190c */
[----:B------:R-:W-:Y:S05]  /*0c40*/  @P0 BRA `(.L_x_4) ;  /* 0xfffffffc00d40947 */ /* 0x000fea000383ffff */
[----:B------:R-:W-:Y:S05]  /*0c50*/  EXIT ;  /* 0x000000000000794d */ /* 0x000fea0003800000 */
.L_x_5:
[----:B------:R-:W-:-:S00]  /*0c60*/  BRA `(.L_x_5) ;  /* 0xfffffffc00fc7947 */ /* 0x000fc0000383ffff */
[----:B------:R-:W-:-:S00]  /*0c70*/  NOP ;  /* 0x0000000000007918 */ /* 0x000fc00000000000 */
        /* <DEDUP_REMOVED lines=8> */
.L_x_98:


//--------------------- .text._Z18cross_entropy_lossPKfS0_Pfii --------------------------
	.section	.text._Z18cross_entropy_lossPKfS0_Pfii,"ax",@progbits
	.align	128
        .global         _Z18cross_entropy_lossPKfS0_Pfii
        .type           _Z18cross_entropy_lossPKfS0_Pfii,@function
        .size           _Z18cross_entropy_lossPKfS0_Pfii,(.L_x_99 - _Z18cross_entropy_lossPKfS0_Pfii)
        .other          _Z18cross_entropy_lossPKfS0_Pfii,@"STO_CUDA_ENTRY STV_DEFAULT"
_Z18cross_entropy_lossPKfS0_Pfii:
.text._Z18cross_entropy_lossPKfS0_Pfii:
        /* <DEDUP_REMOVED lines=8> */
[----:B------:R-:W0:Y:S01]  /*0080*/  LDCU UR9, c[0x0][0x39c] ;  /* 0x00007380ff0977ac */ /* 0x000e220008000800 */
[----:B------:R-:W-:Y:S01]  /*0090*/  HFMA2 R3, -RZ, RZ, 0, 0 ;  /* 0x00000000ff037431 */ /* 0x000fe200000001ff */
[----:B------:R-:W1:Y:S01]  /*00a0*/  LDCU.64 UR16, c[0x0][0x358] ;  /* 0x00006b00ff1077ac */ /* 0x000e620008000a00 */
[----:B0-----:R-:W-:-:S09]  /*00b0*/  UISETP.GE.AND UP0, UPT, UR9, 0x1, UPT ;  /* 0x000000010900788c */ /* 0x001fd2000bf06270 */
[----:B-1----:R-:W-:Y:S05]  /*00c0*/  BRA.U !UP0, `(.L_x_6) ;  /* 0x0000000d08d47547 */ /* 0x002fea000b800000 */
[----:B------:R-:W-:Y:S02]  /*00d0*/  UISETP.GE.U32.AND UP1, UPT, UR9, 0x4, UPT ;  /* 0x000000040900788c */ /* 0x000fe4000bf26070 */
[----:B------:R-:W-:Y:S01]  /*00e0*/  IMAD R2, R0, UR9, RZ ;  /* 0x0000000900027c24 */ /* 0x000fe2000f8e02ff */
[----:B------:R-:W-:Y:S01]  /*00f0*/  ULOP3.LUT UR10, UR9, 0x3, URZ, 0xc0, !UPT ;  /* 0x00000003090a7892 */ /* 0x000fe2000f8ec0ff */
[----:B------:R-:W-:Y:S01]  /*0100*/  MOV R3, RZ ;  /* 0x000000ff00037202 */ /* 0x000fe20000000f00 */
[----:B------:R-:W-:Y:S02]  /*0110*/  UMOV UR4, URZ ;  /* 0x000000ff00047c82 */ /* 0x000fe40008000000 */
[----:B------:R-:W-:Y:S02]  /*0120*/  UISETP.NE.AND UP0, UPT, UR10, URZ, UPT ;  /* 0x000000ff0a00728c */ /* 0x000fe4000bf05270 */
[----:B------:R-:W-:Y:S09]  /*0130*/  BRA.U !UP1, `(.L_x_7) ;  /* 0x0000000909147547 */ /* 0x000ff2000b800000 */
[----:B------:R-:W0:Y:S01]  /*0140*/  LDCU.128 UR12, c[0x0][0x380] ;  /* 0x00007000ff0c77ac */ /* 0x000e220008000c00 */
[----:B------:R-:W-:Y:S02]  /*0150*/  MOV R3, RZ ;  /* 0x000000ff00037202 */ /* 0x000fe40000000f00 */
[----:B------:R-:W-:Y:S01]  /*0160*/  MOV R4, R2 ;  /* 0x0000000200047202 */ /* 0x000fe20000000f00 */
[----:B------:R-:W-:-:S04]  /*0170*/  ULOP3.LUT UR4, UR9, 0x7ffffffc, URZ, 0xc0, !UPT ;  /* 0x7ffffffc09047892 */ /* 0x000fc8000f8ec0ff */
[----:B------:R-:W-:Y:S02]  /*0180*/  UIADD3 UR11, UPT, UPT, -UR4, URZ, URZ ;  /* 0x000000ff040b7290 */ /* 0x000fe4000fffe1ff */
[----:B0-----:R-:W-:Y:S02]  /*0190*/  UIADD3 UR7, UP1, UPT, UR14, 0x8, URZ ;  /* 0x000000080e077890 */ /* 0x001fe4000ff3e0ff */
[----:B------:R-:W-:Y:S02]  /*01a0*/  UIADD3 UR5, UP2, UPT, UR12, 0x8, URZ ;  /* 0x000000080c057890 */ /* 0x000fe4000ff5e0ff */
[----:B------:R-:W-:Y:S02]  /*01b0*/  UIADD3.X UR8, UPT, UPT, URZ, UR15, URZ, UP1, !UPT ;  /* 0x0000000fff087290 */ /* 0x000fe40008ffe4ff */
[----:B------:R-:W-:-:S12]  /*01c0*/  UIADD3.X UR6, UPT, UPT, URZ, UR13, URZ, UP2, !UPT ;  /* 0x0000000dff067290 */ /* 0x000fd800097fe4ff */
.L_x_8:
[----:B------:R-:W-:Y:S02]  /*01d0*/  MOV R12, UR5 ;  /* 0x00000005000c7c02 */ /* 0x000fe40008000f00 */
[----:B------:R-:W-:-:S03]  /*01e0*/  MOV R13, UR6 ;  /* 0x00000006000d7c02 */ /* 0x000fc60008000f00 */
[----:B------:R-:W-:-:S05]  /*01f0*/  IMAD.WIDE R12, R4, 0x4, R12 ;  /* 0x00000004040c7825 */ /* 0x000fca00078e020c */
[----:B------:R-:W2:Y:S04]  /*0200*/  LDG.E R10, desc[UR16][R12.64+-0x8] ;  /* 0xfffff8100c0a7981 */ /* 0x000ea8000c1e1900 */
[----:B------:R-:W3:Y:S04]  /*0210*/  LDG.E R9, desc[UR16][R12.64+-0x4] ;  /* 0xfffffc100c097981 */ /* 0x000ee8000c1e1900 */
[----:B------:R-:W4:Y:S04]  /*0220*/  LDG.E R11, desc[UR16][R12.64] ;  /* 0x000000100c0b7981 */ /* 0x000f28000c1e1900 */
[----:B------:R0:W5:Y:S01]  /*0230*/  LDG.E R18, desc[UR16][R12.64+0x4] ;  /* 0x000004100c127981 */ /* 0x000162000c1e1900 */
[----:B------:R-:W-:-:S02]  /*0240*/  MOV R16, UR7 ;  /* 0x0000000700107c02 */ /* 0x000fc40008000f00 */
[----:B------:R-:W-:-:S03]  /*0250*/  MOV R17, UR8 ;  /* 0x0000000800117c02 */ /* 0x000fc60008000f00 */
[----:B------:R-:W-:-:S05]  /*0260*/  IMAD.WIDE R16, R4, 0x4, R16 ;  /* 0x0000000404107825 */ /* 0x000fca00078e0210 */
[----:B------:R-:W5:Y:S04]  /*0270*/  LDG.E R6, desc[UR16][R16.64+-0x8] ;  /* 0xfffff81010067981 */ /* 0x000f68000c1e1900 */
[----:B------:R-:W5:Y:S04]  /*0280*/  LDG.E R5, desc[UR16][R16.64+-0x4] ;  /* 0xfffffc1010057981 */ /* 0x000f68000c1e1900 */
[----:B------:R-:W5:Y:S04]  /*0290*/  LDG.E R7, desc[UR16][R16.64] ;  /* 0x0000001010077981 */ /* 0x000f68000c1e1900 */
[----:B------:R1:W5:Y:S01]  /*02a0*/  LDG.E R8, desc[UR16][R16.64+0x4] ;  /* 0x0000041010087981 */ /* 0x000362000c1e1900 */
[----:B0-----:R-:W-:Y:S01]  /*02b0*/  HFMA2 R13, -RZ, RZ, 1.5048828125, 33.21875 ;  /* 0x3e055027ff0d7431 */ /* 0x001fe200000001ff */
[----:B------:R-:W-:Y:S01]  /*02c0*/  UIADD3 UR11, UPT, UPT, UR11, 0x4, URZ ;  /* 0x000000040b0b7890 */ /* 0x000fe2000fffe0ff */
[----:B------:R-:W-:-:S03]  /*02d0*/  IADD3 R4, PT, PT, R4, 0x4, RZ ;  /* 0x0000000404047810 */ /* 0x000fc60007ffe0ff */
[----:B------:R-:W-:Y:S01]  /*02e0*/  UISETP.NE.AND UP1, UPT, UR11, URZ, UPT ;  /* 0x000000ff0b00728c */ /* 0x000fe2000bf25270 */
[----:B--2---:R-:W-:Y:S01]  /*02f0*/  FADD R10, R10, 1.00000001335143196e-10 ;  /* 0x2edbe6ff0a0a7421 */ /* 0x004fe20000000000 */
[----:B---3--:R-:W-:-:S04]  /*0300*/  FADD R9, R9, 1.00000001335143196e-10 ;  /* 0x2edbe6ff09097421 */ /* 0x008fc80000000000 */
[----:B------:R-:W-:Y:S01]  /*0310*/  FSETP.GEU.AND P1, PT, R10, 1.175494350822287508e-38, PT ;  /* 0x008000000a00780b */ /* 0x000fe20003f2e000 */
[----:B----4-:R-:W-:Y:S01]  /*0320*/  FADD R11, R11, 1.00000001335143196e-10 ;  /* 0x2edbe6ff0b0b7421 */ /* 0x010fe20000000000 */
[----:B------:R-:W-:Y:S01]  /*0330*/  FSETP.GEU.AND P2, PT, R9, 1.175494350822287508e-38, PT ;  /* 0x008000000900780b */ /* 0x000fe20003f4e000 */
[----:B-----5:R-:W-:-:S03]  /*0340*/  FADD R12, R18, 1.00000001335143196e-10 ;  /* 0x2edbe6ff120c7421 */ /* 0x020fc60000000000 */
[----:B------:R-:W-:Y:S02]  /*0350*/  FSETP.GEU.AND P3, PT, R11, 1.175494350822287508e-38, PT ;  /* 0x008000000b00780b */ /* 0x000fe40003f6e000 */
[----:B------:R-:W-:-:S05]  /*0360*/  FSETP.GEU.AND P0, PT, R12, 1.175494350822287508e-38, PT ;  /* 0x008000000c00780b */ /* 0x000fca0003f0e000 */
[----:B------:R-:W-:Y:S02]  /*0370*/  @!P1 FMUL R10, R10, 8388608 ;  /* 0x4b0000000a0a9820 */ /* 0x000fe40000400000 */
[----:B------:R-:W-:-:S03]  /*0380*/  @!P2 FMUL R9, R9, 8388608 ;  /* 0x4b0000000909a820 */ /* 0x000fc60000400000 */
[C---:B------:R-:W-:Y:S02]  /*0390*/  IADD3 R15, PT, PT, R10.reuse, -0x3f2aaaab, RZ ;  /* 0xc0d555550a0f7810 */ /* 0x040fe40007ffe0ff */
[----:B------:R-:W-:Y:S01]  /*03a0*/  ISETP.GT.U32.AND P4, PT, R10, 0x7f7fffff, PT ;  /* 0x7f7fffff0a00780c */ /* 0x000fe20003f84070 */
[----:B------:R-:W-:Y:S01]  /*03b0*/  @!P3 FMUL R11, R11, 8388608 ;  /* 0x4b0000000b0bb820 */ /* 0x000fe20000400000 */
[----:B------:R-:W-:Y:S02]  /*03c0*/  LOP3.LUT R15, R15, 0xff800000, RZ, 0xc0, !PT ;  /* 0xff8000000f0f7812 */ /* 0x000fe400078ec0ff */
[----:B------:R-:W-:Y:S01]  /*03d0*/  IADD3 R14, PT, PT, R9, -0x3f2aaaab, RZ ;  /* 0xc0d55555090e7810 */ /* 0x000fe20007ffe0ff */
[----:B------:R-:W-:Y:S01]  /*03e0*/  @!P0 FMUL R12, R12, 8388608 ;  /* 0x4b0000000c0c8820 */ /* 0x000fe20000400000 */
[----:B------:R-:W-:Y:S02]  /*03f0*/  IADD3 R20, PT, PT, R10, -R15, RZ ;  /* 0x8000000f0a147210 */ /* 0x000fe40007ffe0ff */
[----:B------:R-:W-:-:S02]  /*0400*/  LOP3.LUT R14, R14, 0xff800000, RZ, 0xc0, !PT ;  /* 0xff8000000e0e7812 */ /* 0x000fc400078ec0ff */
[----:B------:R-:W-:Y:S01]  /*0410*/  IADD3 R18, PT, PT, R11, -0x3f2aaaab, RZ ;  /* 0xc0d555550b127810 */ /* 0x000fe20007ffe0ff */
[----:B------:R-:W-:Y:S01]  /*0420*/  FADD R20, R20, -1 ;  /* 0xbf80000014147421 */ /* 0x000fe20000000000 */
[----:B-1----:R-:W-:Y:S02]  /*0430*/  IADD3 R16, PT, PT, R9, -R14, RZ ;  /* 0x8000000e09107210 */ /* 0x002fe40007ffe0ff */
[----:B------:R-:W-:Y:S01]  /*0440*/  I2FP.F32.S32 R22, R15 ;  /* 0x0000000f00167245 */ /* 0x000fe20000201400 */
[----:B------:R-:W-:Y:S01]  /*0450*/  FFMA R17, R20, -R13, 0.14084610342979431152 ;  /* 0x3e1039f614117423 */ /* 0x000fe2000000080d */
[----:B------:R-:W-:Y:S01]  /*0460*/  LOP3.LUT R18, R18, 0xff800000, RZ, 0xc0, !PT ;  /* 0xff80000012127812 */ /* 0x000fe200078ec0ff */
[----:B------:R-:W-:Y:S01]  /*0470*/  FADD R16, R16, -1 ;  /* 0xbf80000010107421 */ /* 0x000fe20000000000 */
[----:B------:R-:W-:Y:S01]  /*0480*/  IADD3 R15, PT, PT, R12, -0x3f2aaaab, RZ ;  /* 0xc0d555550c0f7810 */ /* 0x000fe20007ffe0ff */
[----:B------:R-:W-:Y:S01]  /*0490*/  FFMA R17, R20, R17, -0.12148627638816833496 ;  /* 0xbdf8cdcc14117423 */ /* 0x000fe20000000011 */
[----:B------:R-:W-:Y:S01]  /*04a0*/  IADD3 R23, PT, PT, R11, -R18, RZ ;  /* 0x800000120b177210 */ /* 0x000fe20007ffe0ff */
[----:B------:R-:W-:Y:S01]  /*04b0*/  FFMA R21, R16, -R13, 0.14084610342979431152 ;  /* 0x3e1039f610157423 */ /* 0x000fe2000000080d */
[----:B------:R-:W-:Y:S01]  /*04c0*/  LOP3.LUT R15, R15, 0xff800000, RZ, 0xc0, !PT ;  /* 0xff8000000f0f7812 */ /* 0x000fe200078ec0ff */
[----:B------:R-:W-:-:S02]  /*04d0*/  FFMA R17, R20, R17, 0.13980610668659210205 ;  /* 0x3e0f295514117423 */ /* 0x000fc40000000011 */
[----:B------:R-:W-:Y:S01]  /*04e0*/  FFMA R21, R16, R21, -0.12148627638816833496 ;  /* 0xbdf8cdcc10157423 */ /* 0x000fe20000000015 */
[----:B------:R-:W-:Y:S01]  /*04f0*/  IADD3 R24, PT, PT, R12, -R15, RZ ;  /* 0x8000000f0c187210 */ /* 0x000fe20007ffe0ff */
[----:B------:R-:W-:Y:S02]  /*0500*/  FFMA R17, R20, R17, -0.16684235632419586182 ;  /* 0xbe2ad8b914117423 */ /* 0x000fe40000000011 */
[----:B------:R-:W-:Y:S02]  /*0510*/  FFMA R21, R16, R21, 0.13980610668659210205 ;  /* 0x3e0f295510157423 */ /* 0x000fe40000000015 */
[----:B------:R-:W-:Y:S02]  /*0520*/  FFMA R17, R20, R17, 0.20012299716472625732 ;  /* 0x3e4ced0b14117423 */ /* 0x000fe40000000011 */
[----:B------:R-:W-:Y:S02]  /*0530*/  FFMA R21, R16, R21, -0.16684235632419586182 ;  /* 0xbe2ad8b910157423 */ /* 0x000fe40000000015 */
[----:B------:R-:W-:Y:S01]  /*0540*/  FFMA R19, R20, R17, -0.24999669194221496582 ;  /* 0xbe7fff2214137423 */ /* 0x000fe20000000011 */
[----:B------:R-:W-:Y:S01]  /*0550*/  FSEL R17, RZ, -23, P1 ;  /* 0xc1b80000ff117808 */ /* 0x000fe20000800000 */
[----:B------:R-:W-:Y:S01]  /*0560*/  FFMA R21, R16, R21, 0.20012299716472625732 ;  /* 0x3e4ced0b10157423 */ /* 0x000fe20000000015 */
[----:B------:R-:W-:Y:S01]  /*0570*/  ISETP.GT.U32.AND P1, PT, R9, 0x7f7fffff, PT ;  /* 0x7f7fffff0900780c */ /* 0x000fe20003f24070 */
[----:B------:R-:W-:-:S02]  /*0580*/  FFMA R19, R20, R19, 0.33333182334899902344 ;  /* 0x3eaaaa7814137423 */ /* 0x000fc40000000013 */
[----:B------:R-:W-:Y:S01]  /*0590*/  FFMA R21, R16, R21, -0.24999669194221496582 ;  /* 0xbe7fff2210157423 */ /* 0x000fe20000000015 */
[----:B------:R-:W-:Y:S01]  /*05a0*/  FFMA R17, R22, 1.1920928955078125e-07, R17 ;  /* 0x3400000016117823 */ /* 0x000fe20000000011 */
[----:B------:R-:W-:Y:S02]  /*05b0*/  FFMA R19, R20, R19, -0.5 ;  /* 0xbf00000014137423 */ /* 0x000fe40000000013 */
[----:B------:R-:W-:Y:S02]  /*05c0*/  FFMA R21, R16, R21, 0.33333182334899902344 ;  /* 0x3eaaaa7810157423 */ /* 0x000fe40000000015 */
[----:B------:R-:W-:Y:S02]  /*05d0*/  FMUL R19, R20, R19 ;  /* 0x0000001314137220 */ /* 0x000fe40000400000 */
[----:B------:R-:W-:Y:S02]  /*05e0*/  FFMA R21, R16, R21, -0.5 ;  /* 0xbf00000010157423 */ /* 0x000fe40000000015 */
[----:B------:R-:W-:Y:S01]  /*05f0*/  FFMA R22, R20, R19, R20 ;  /* 0x0000001314167223 */ /* 0x000fe20000000014 */
[----:B------:R-:W-:Y:S01]  /*0600*/  FADD R20, R23, -1 ;  /* 0xbf80000017147421 */ /* 0x000fe20000000000 */
[----:B------:R-:W-:Y:S01]  /*0610*/  FMUL R21, R16, R21 ;  /* 0x0000001510157220 */ /* 0x000fe20000400000 */
[----:B------:R-:W-:Y:S01]  /*0620*/  FSEL R19, RZ, -23, P2 ;  /* 0xc1b80000ff137808 */ /* 0x000fe20001000000 */
[----:B------:R-:W-:Y:S01]  /*0630*/  FFMA R17, R17, 0.69314718246459960938, R22 ;  /* 0x3f31721811117823 */ /* 0x000fe20000000016 */
[----:B------:R-:W-:Y:S01]  /*0640*/  I2FP.F32.S32 R22, R14 ;  /* 0x0000000e00167245 */ /* 0x000fe20000201400 */
[----:B------:R-:W-:Y:S01]  /*0650*/  FFMA R23, R20, -R13, 0.14084610342979431152 ;  /* 0x3e1039f614177423 */ /* 0x000fe2000000080d */
[----:B------:R-:W-:Y:S01]  /*0660*/  FADD R14, R24, -1 ;  /* 0xbf800000180e7421 */ /* 0x000fe20000000000 */
[----:B------:R-:W-:Y:S01]  /*0670*/  FFMA R16, R16, R21, R16 ;  /* 0x0000001510107223 */ /* 0x000fe20000000010 */
[----:B------:R-:W-:Y:S01]  /*0680*/  FSETP.NEU.AND P2, PT, R10, RZ, PT ;  /* 0x000000ff0a00720b */ /* 0x000fe20003f4d000 */
[----:B------:R-:W-:Y:S01]  /*0690*/  FFMA R23, R20, R23, -0.12148627638816833496 ;  /* 0xbdf8cdcc14177423 */ /* 0x000fe20000000017 */
[----:B------:R-:W-:Y:S01]  /*06a0*/  FFMA R13, R14, -R13, 0.14084610342979431152 ;  /* 0x3e1039f60e0d7423 */ /* 0x000fe2000000080d */
[----:B------:R-:W-:-:S02]  /*06b0*/  FFMA R19, R22, 1.1920928955078125e-07, R19 ;  /* 0x3400000016137823 */ /* 0x000fc40000000013 */
[----:B------:R-:W-:Y:S01]  /*06c0*/  FFMA R23, R20, R23, 0.13980610668659210205 ;  /* 0x3e0f295514177423 */ /* 0x000fe20000000017 */
[----:B------:R-:W-:Y:S01]  /*06d0*/  FFMA R21, R14, R13, -0.12148627638816833496 ;  /* 0xbdf8cdcc0e157423 */ /* 0x000fe2000000000d */
[----:B------:R-:W-:Y:S02]  /*06e0*/  MOV R13, 0x7f800000 ;  /* 0x7f800000000d7802 */ /* 0x000fe40000000f00 */
[----:B------:R-:W-:Y:S01]  /*06f0*/  FFMA R23, R20, R23, -0.16684235632419586182 ;  /* 0xbe2ad8b914177423 */ /* 0x000fe20000000017 */
[----:B------:R-:W-:Y:S02]  /*0700*/  FFMA R21, R14, R21, 0.13980610668659210205 ;  /* 0x3e0f29550e157423 */ /* 0x000fe40000000015 */
[----:B------:R-:W-:Y:S01]  /*0710*/  @P4 FFMA R17, R10, R13, +INF ;  /* 0x7f8000000a114423 */ /* 0x000fe2000000000d */
[----:B------:R-:W-:Y:S01]  /*0720*/  FFMA R23, R20, R23, 0.20012299716472625732 ;  /* 0x3e4ced0b14177423 */ /* 0x000fe20000000017 */
[----:B------:R-:W-:Y:S01]  /*0730*/  FFMA R21, R14, R21, -0.16684235632419586182 ;  /* 0xbe2ad8b90e157423 */ /* 0x000fe20000000015 */
[----:B------:R-:W-:Y:S01]  /*0740*/  FFMA R10, R19, 0.69314718246459960938, R16 ;  /* 0x3f317218130a7823 */ /* 0x000fe20000000010 */
[----:B------:R-:W-:Y:S01]  /*0750*/  @P1 FFMA R10, R9, R13, +INF ;  /* 0x7f800000090a1423 */ /* 0x000fe2000000000d */
[----:B------:R-:W-:Y:S01]  /*0760*/  FFMA R23, R20, R23, -0.24999669194221496582 ;  /* 0xbe7fff2214177423 */ /* 0x000fe20000000017 */
[----:B------:R-:W-:Y:S01]  /*0770*/  FFMA R21, R14, R21, 0.20012299716472625732 ;  /* 0x3e4ced0b0e157423 */ /* 0x000fe20000000015 */
[----:B------:R-:W-:-:S02]  /*0780*/  ISETP.GT.U32.AND P1, PT, R11, 0x7f7fffff, PT ;  /* 0x7f7fffff0b00780c */ /* 0x000fc40003f24070 */
[----:B------:R-:W-:Y:S01]  /*0790*/  FFMA R23, R20, R23, 0.33333182334899902344 ;  /* 0x3eaaaa7814177423 */ /* 0x000fe20000000017 */
[----:B------:R-:W-:Y:S01]  /*07a0*/  FFMA R21, R14, R21, -0.24999669194221496582 ;  /* 0xbe7fff220e157423 */ /* 0x000fe20000000015 */
[----:B------:R-:W-:Y:S02]  /*07b0*/  FSEL R16, RZ, -23, P3 ;  /* 0xc1b80000ff107808 */ /* 0x000fe40001800000 */
[----:B------:R-:W-:Y:S01]  /*07c0*/  FFMA R23, R20, R23, -0.5 ;  /* 0xbf00000014177423 */ /* 0x000fe20000000017 */
[----:B------:R-:W-:Y:S01]  /*07d0*/  FFMA R21, R14, R21, 0.33333182334899902344 ;  /* 0x3eaaaa780e157423 */ /* 0x000fe20000000015 */
[----:B------:R-:W-:Y:S02]  /*07e0*/  FSETP.NEU.AND P3, PT, R9, RZ, PT ;  /* 0x000000ff0900720b */ /* 0x000fe40003f6d000 */
[----:B------:R-:W-:Y:S01]  /*07f0*/  I2FP.F32.S32 R19, R18 ;  /* 0x0000001200137245 */ /* 0x000fe20000201400 */
[----:B------:R-:W-:Y:S01]  /*0800*/  FMUL R23, R20, R23 ;  /* 0x0000001714177220 */ /* 0x000fe20000400000 */
[----:B------:R-:W-:Y:S01]  /*0810*/  FSEL R9, RZ, -23, P0 ;  /* 0xc1b80000ff097808 */ /* 0x000fe20000000000 */
[----:B------:R-:W-:Y:S01]  /*0820*/  FFMA R21, R14, R21, -0.5 ;  /* 0xbf0000000e157423 */ /* 0x000fe20000000015 */
[----:B------:R-:W-:Y:S01]  /*0830*/  ISETP.GT.U32.AND P0, PT, R12, 0x7f7fffff, PT ;  /* 0x7f7fffff0c00780c */ /* 0x000fe20003f04070 */
[----:B------:R-:W-:Y:S01]  /*0840*/  FFMA R16, R19, 1.1920928955078125e-07, R16 ;  /* 0x3400000013107823 */ /* 0x000fe20000000010 */
[----:B------:R-:W-:Y:S01]  /*0850*/  I2FP.F32.S32 R18, R15 ;  /* 0x0000000f00127245 */ /* 0x000fe20000201400 */
[----:B------:R-:W-:Y:S01]  /*0860*/  FFMA R23, R20, R23, R20 ;  /* 0x0000001714177223 */ /* 0x000fe20000000014 */
[----:B------:R-:W-:Y:S01]  /*0870*/  FMUL R21, R14, R21 ;  /* 0x000000150e157220 */ /* 0x000fe20000400000 */
[----:B------:R-:W-:-:S02]  /*0880*/  FSEL R17, R17, -INF , P2 ;  /* 0xff80000011117808 */ /* 0x000fc40001000000 */
[----:B------:R-:W-:Y:S01]  /*0890*/  FFMA R16, R16, 0.69314718246459960938, R23 ;  /* 0x3f31721810107823 */ /* 0x000fe20000000017 */
[----:B------:R-:W-:Y:S01]  /*08a0*/  FFMA R9, R18, 1.1920928955078125e-07, R9 ;  /* 0x3400000012097823 */ /* 0x000fe20000000009 */
[----:B------:R-:W-:Y:S01]  /*08b0*/  FFMA R14, R14, R21, R14 ;  /* 0x000000150e0e7223 */ /* 0x000fe2000000000e */
[C---:B------:R-:W-:Y:S01]  /*08c0*/  @P1 FFMA R16, R11.reuse, R13, +INF ;  /* 0x7f8000000b101423 */ /* 0x040fe2000000000d */
[----:B------:R-:W-:Y:S01]  /*08d0*/  FSEL R10, R10, -INF , P3 ;  /* 0xff8000000a0a7808 */ /* 0x000fe20001800000 */
[----:B------:R-:W-:Y:S01]  /*08e0*/  FFMA R6, -R6, R17, R3 ;  /* 0x0000001106067223 */ /* 0x000fe20000000103 */
[----:B------:R-:W-:Y:S01]  /*08f0*/  FSETP.NEU.AND P1, PT, R11, RZ, PT ;  /* 0x000000ff0b00720b */ /* 0x000fe20003f2d000 */
[----:B------:R-:W-:Y:S01]  /*0900*/  FFMA R9, R9, 0.69314718246459960938, R14 ;  /* 0x3f31721809097823 */ /* 0x000fe2000000000e */
[C---:B------:R-:W-:Y:S01]  /*0910*/  @P0 FFMA R9, R12.reuse, R13, +INF ;  /* 0x7f8000000c090423 */ /* 0x040fe2000000000d */
[----:B------:R-:W-:Y:S01]  /*0920*/  FSETP.NEU.AND P0, PT, R12, RZ, PT ;  /* 0x000000ff0c00720b */ /* 0x000fe20003f0d000 */
[----:B------:R-:W-:Y:S01]  /*0930*/  FFMA R6, -R5, R10, R6 ;  /* 0x0000000a05067223 */ /* 0x000fe20000000106 */
[----:B------:R-:W-:-:S02]  /*0940*/  FSEL R16, R16, -INF , P1 ;  /* 0xff80000010107808 */ /* 0x000fc40000800000 */
[----:B------:R-:W-:-:S03]  /*0950*/  FSEL R9, R9, -INF , P0 ;  /* 0xff80000009097808 */ /* 0x000fc60000000000 */
[----:B------:R-:W-:-:S04]  /*0960*/  FFMA R7, -R7, R16, R6 ;  /* 0x0000001007077223 */ /* 0x000fc80000000106 */
[----:B------:R-:W-:Y:S01]  /*0970*/  FFMA R3, -R8, R9, R7 ;  /* 0x0000000908037223 */ /* 0x000fe20000000107 */
[----:B------:R-:W-:Y:S06]  /*0980*/  BRA.U UP1, `(.L_x_8) ;  /* 0xfffffff901107547 */ /* 0x000fec000b83ffff */
.L_x_7:
[----:B------:R-:W-:Y:S05]  /*0990*/  BRA.U !UP0, `(.L_x_6) ;  /* 0x0000000508a07547 */ /* 0x000fea000b800000 */
[----:B------:R-:W-:Y:S02]  /*09a0*/  UISETP.NE.AND UP0, UPT, UR10, 0x1, UPT ;  /* 0x000000010a00788c */ /* 0x000fe4000bf05270 */
[----:B------:R-:W-:-:S04]  /*09b0*/  ULOP3.LUT UR5, UR9, 0x1, URZ, 0xc0, !UPT ;  /* 0x0000000109057892 */ /* 0x000fc8000f8ec0ff */
[----:B------:R-:W-:-:S03]  /*09c0*/  UISETP.NE.U32.AND UP1, UPT, UR5, 0x1, UPT ;  /* 0x000000010500788c */ /* 0x000fc6000bf25070 */
[----:B------:R-:W-:Y:S08]  /*09d0*/  BRA.U !UP0, `(.L_x_9) ;  /* 0x0000000508007547 */ /* 0x000ff0000b800000 */
[----:B------:R-:W0:Y:S01]  /*09e0*/  LDC.64 R10, c[0x0][0x380] ;  /* 0x0000e000ff0a7b82 */ /* 0x000e220000000a00 */
[----:B------:R-:W-:-:S07]  /*09f0*/  IADD3 R5, PT, PT, R2, UR4, RZ ;  /* 0x0000000402057c10 */ /* 0x000fce000fffe0ff */
[----:B------:R-:W1:Y:S01]  /*0a00*/  LDC.64 R8, c[0x0][0x388] ;  /* 0x0000e200ff087b82 */ /* 0x000e620000000a00 */
[----:B0-----:R-:W-:-:S05]  /*0a10*/  IMAD.WIDE R10, R5, 0x4, R10 ;  /* 0x00000004050a7825 */ /* 0x001fca00078e020a */
[----:B------:R-:W2:Y:S04]  /*0a20*/  LDG.E R6, desc[UR16][R10.64] ;  /* 0x000000100a067981 */ /* 0x000ea8000c1e1900 */
[----:B------:R-:W3:Y:S01]  /*0a30*/  LDG.E R7, desc[UR16][R10.64+0x4] ;  /* 0x000004100a077981 */ /* 0x000ee2000c1e1900 */
[----:B-1----:R-:W-:-:S05]  /*0a40*/  IMAD.WIDE R8, R5, 0x4, R8 ;  /* 0x0000000405087825 */ /* 0x002fca00078e0208 */
[----:B------:R-:W4:Y:S04]  /*0a50*/  LDG.E R4, desc[UR16][R8.64] ;  /* 0x0000001008047981 */ /* 0x000f28000c1e1900 */
[----:B------:R0:W5:Y:S01]  /*0a60*/  LDG.E R5, desc[UR16][R8.64+0x4] ;  /* 0x0000041008057981 */ /* 0x000162000c1e1900 */
[----:B------:R-:W-:Y:S01]  /*0a70*/  HFMA2 R13, -RZ, RZ, 1.5048828125, 33.21875 ;  /* 0x3e055027ff0d7431 */ /* 0x000fe200000001ff */
[----:B------:R-:W-:Y:S01]  /*0a80*/  UIADD3 UR4, UPT, UPT, UR4, 0x2, URZ ;  /* 0x0000000204047890 */ /* 0x000fe2000fffe0ff */
[----:B--2---:R-:W-:Y:S01]  /*0a90*/  FADD R6, R6, 1.00000001335143196e-10 ;  /* 0x2edbe6ff06067421 */ /* 0x004fe20000000000 */
[----:B---3--:R-:W-:-:S04]  /*0aa0*/  FADD R7, R7, 1.00000001335143196e-10 ;  /* 0x2edbe6ff07077421 */ /* 0x008fc80000000000 */
[----:B------:R-:W-:Y:S02]  /*0ab0*/  FSETP.GEU.AND P0, PT, R6, 1.175494350822287508e-38, PT ;  /* 0x008000000600780b */ /* 0x000fe40003f0e000 */
[----:B------:R-:W-:-:S11]  /*0ac0*/  FSETP.GEU.AND P1, PT, R7, 1.175494350822287508e-38, PT ;  /* 0x008000000700780b */ /* 0x000fd60003f2e000 */
[----:B------:R-:W-:Y:S02]  /*0ad0*/  @!P0 FMUL R6, R6, 8388608 ;  /* 0x4b00000006068820 */ /* 0x000fe40000400000 */
[----:B------:R-:W-:-:S03]  /*0ae0*/  @!P1 FMUL R7, R7, 8388608 ;  /* 0x4b00000007079820 */ /* 0x000fc60000400000 */
[----:B------:R-:W-:Y:S02]  /*0af0*/  IADD3 R11, PT, PT, R6, -0x3f2aaaab, RZ ;  /* 0xc0d55555060b7810 */ /* 0x000fe40007ffe0ff */
[----:B------:R-:W-:Y:S02]  /*0b00*/  IADD3 R10, PT, PT, R7, -0x3f2aaaab, RZ ;  /* 0xc0d55555070a7810 */ /* 0x000fe40007ffe0ff */
[----:B------:R-:W-:Y:S02]  /*0b10*/  LOP3.LUT R11, R11, 0xff800000, RZ, 0xc0, !PT ;  /* 0xff8000000b0b7812 */ /* 0x000fe400078ec0ff */
[----:B------:R-:W-:Y:S02]  /*0b20*/  LOP3.LUT R10, R10, 0xff800000, RZ, 0xc0, !PT ;  /* 0xff8000000a0a7812 */ /* 0x000fe400078ec0ff */
[----:B0-----:R-:W-:Y:S02]  /*0b30*/  IADD3 R9, PT, PT, R6, -R11, RZ ;  /* 0x8000000b06097210 */ /* 0x001fe40007ffe0ff */
[----:B------:R-:W-:-:S02]  /*0b40*/  IADD3 R8, PT, PT, R7, -R10, RZ ;  /* 0x8000000a07087210 */ /* 0x000fc40007ffe0ff */
[----:B------:R-:W-:Y:S01]  /*0b50*/  I2FP.F32.S32 R11, R11 ;  /* 0x0000000b000b7245 */ /* 0x000fe20000201400 */
[----:B------:R-:W-:Y:S01]  /*0b60*/  FADD R9, R9, -1 ;  /* 0xbf80000009097421 */ /* 0x000fe20000000000 */
[----:B------:R-:W-:Y:S01]  /*0b70*/  I2FP.F32.S32 R10, R10 ;  /* 0x0000000a000a7245 */ /* 0x000fe20000201400 */
[----:B------:R-:W-:Y:S01]  /*0b80*/  FADD R8, R8, -1 ;  /* 0xbf80000008087421 */ /* 0x000fe20000000000 */
[----:B------:R-:W-:Y:S01]  /*0b90*/  FSETP.NEU.AND P2, PT, R7, RZ, PT ;  /* 0x000000ff0700720b */ /* 0x000fe20003f4d000 */
[CC--:B------:R-:W-:Y:S02]  /*0ba0*/  FFMA R12, R9.reuse, -R13.reuse, 0.14084610342979431152 ;  /* 0x3e1039f6090c7423 */ /* 0x0c0fe4000000080d */
[C---:B------:R-:W-:Y:S02]  /*0bb0*/  FFMA R13, R8.reuse, -R13, 0.14084610342979431152 ;  /* 0x3e1039f6080d7423 */ /* 0x040fe4000000080d */
[----:B------:R-:W-:Y:S02]  /*0bc0*/  FFMA R12, R9, R12, -0.12148627638816833496 ;  /* 0xbdf8cdcc090c7423 */ /* 0x000fe4000000000c */
[----:B------:R-:W-:-:S02]  /*0bd0*/  FFMA R13, R8, R13, -0.12148627638816833496 ;  /* 0xbdf8cdcc080d7423 */ /* 0x000fc4000000000d */
[C---:B------:R-:W-:Y:S02]  /*0be0*/  FFMA R12, R9.reuse, R12, 0.13980610668659210205 ;  /* 0x3e0f2955090c7423 */ /* 0x040fe4000000000c */
[C---:B------:R-:W-:Y:S02]  /*0bf0*/  FFMA R13, R8.reuse, R13, 0.13980610668659210205 ;  /* 0x3e0f2955080d7423 */ /* 0x040fe4000000000d */
[C---:B------:R-:W-:Y:S02]  /*0c00*/  FFMA R12, R9.reuse, R12, -0.16684235632419586182 ;  /* 0xbe2ad8b9090c7423 */ /* 0x040fe4000000000c */
[C---:B------:R-:W-:Y:S02]  /*0c10*/  FFMA R13, R8.reuse, R13, -0.16684235632419586182 ;  /* 0xbe2ad8b9080d7423 */ /* 0x040fe4000000000d */
[----:B------:R-:W-:Y:S02]  /*0c20*/  FFMA R12, R9, R12, 0.20012299716472625732 ;  /* 0x3e4ced0b090c7423 */ /* 0x000fe4000000000c */
[----:B------:R-:W-:-:S02]  /*0c30*/  FFMA R13, R8, R13, 0.20012299716472625732 ;  /* 0x3e4ced0b080d7423 */ /* 0x000fc4000000000d */
[C---:B------:R-:W-:Y:S01]  /*0c40*/  FFMA R14, R9.reuse, R12, -0.24999669194221496582 ;  /* 0xbe7fff22090e7423 */ /* 0x040fe2000000000c */
[----:B------:R-:W-:Y:S01]  /*0c50*/  FSEL R12, RZ, -23, P0 ;  /* 0xc1b80000ff0c7808 */ /* 0x000fe20000000000 */
[----:B------:R-:W-:Y:S01]  /*0c60*/  FFMA R15, R8, R13, -0.24999669194221496582 ;  /* 0xbe7fff22080f7423 */ /* 0x000fe2000000000d */
[----:B------:R-:W-:Y:S01]  /*0c70*/  ISETP.GT.U32.AND P0, PT, R6, 0x7f7fffff, PT ;  /* 0x7f7fffff0600780c */ /* 0x000fe20003f04070 */
[----:B------:R-:W-:Y:S01]  /*0c80*/  FFMA R14, R9, R14, 0.33333182334899902344 ;  /* 0x3eaaaa78090e7423 */ /* 0x000fe2000000000e */
[----:B------:R-:W-:Y:S01]  /*0c90*/  FSEL R13, RZ, -23, P1 ;  /* 0xc1b80000ff0d7808 */ /* 0x000fe20000800000 */
[C---:B------:R-:W-:Y:S01]  /*0ca0*/  FFMA R15, R8.reuse, R15, 0.33333182334899902344 ;  /* 0x3eaaaa78080f7423 */ /* 0x040fe2000000000f */
[----:B------:R-:W-:Y:S01]  /*0cb0*/  ISETP.GT.U32.AND P1, PT, R7, 0x7f7fffff, PT ;  /* 0x7f7fffff0700780c */ /* 0x000fe20003f24070 */
[----:B------:R-:W-:Y:S01]  /*0cc0*/  FFMA R14, R9, R14, -0.5 ;  /* 0xbf000000090e7423 */ /* 0x000fe2000000000e */
[----:B------:R-:W-:Y:S01]  /*0cd0*/  FFMA R11, R11, 1.1920928955078125e-07, R12 ;  /* 0x340000000b0b7823 */ /* 0x000fe2000000000c */
[----:B------:R-:W-:Y:S01]  /*0ce0*/  FFMA R15, R8, R15, -0.5 ;  /* 0xbf000000080f7423 */ /* 0x000fe2000000000f */
[----:B------:R-:W-:Y:S01]  /*0cf0*/  FFMA R10, R10, 1.1920928955078125e-07, R13 ;  /* 0x340000000a0a7823 */ /* 0x000fe2000000000d */
[----:B------:R-:W-:-:S02]  /*0d00*/  FMUL R14, R9, R14 ;  /* 0x0000000e090e7220 */ /* 0x000fc40000400000 */
[C---:B------:R-:W-:Y:S02]  /*0d10*/  FMUL R15, R8.reuse, R15 ;  /* 0x0000000f080f7220 */ /* 0x040fe40000400000 */
[----:B------:R-:W-:Y:S02]  /*0d20*/  FFMA R14, R9, R14, R9 ;  /* 0x0000000e090e7223 */ /* 0x000fe40000000009 */
[----:B------:R-:W-:Y:S01]  /*0d30*/  FFMA R15, R8, R15, R8 ;  /* 0x0000000f080f7223 */ /* 0x000fe20000000008 */
[----:B------:R-:W-:Y:S01]  /*0d40*/  MOV R8, 0x7f800000 ;  /* 0x7f80000000087802 */ /* 0x000fe20000000f00 */
[----:B------:R-:W-:Y:S02]  /*0d50*/  FFMA R11, R11, 0.69314718246459960938, R14 ;  /* 0x3f3172180b0b7823 */ /* 0x000fe4000000000e */
[----:B------:R-:W-:Y:S02]  /*0d60*/  FFMA R10, R10, 0.69314718246459960938, R15 ;  /* 0x3f3172180a0a7823 */ /* 0x000fe4000000000f */
[CC--:B------:R-:W-:Y:S01]  /*0d70*/  @P0 FFMA R11, R6.reuse, R8.reuse, +INF ;  /* 0x7f800000060b0423 */ /* 0x0c0fe20000000008 */
[----:B------:R-:W-:Y:S01]  /*0d80*/  FSETP.NEU.AND P0, PT, R6, RZ, PT ;  /* 0x000000ff0600720b */ /* 0x000fe20003f0d000 */
[----:B------:R-:W-:-:S03]  /*0d90*/  @P1 FFMA R10, R7, R8, +INF ;  /* 0x7f800000070a1423 */ /* 0x000fc60000000008 */
[----:B------:R-:W-:Y:S02]  /*0da0*/  FSEL R11, R11, -INF , P0 ;  /* 0xff8000000b0b7808 */ /* 0x000fe40000000000 */
[----:B------:R-:W-:-:S03]  /*0db0*/  FSEL R10, R10, -INF , P2 ;  /* 0xff8000000a0a7808 */ /* 0x000fc60001000000 */
[----:B----4-:R-:W-:-:S04]  /*0dc0*/  FFMA R4, -R4, R11, R3 ;  /* 0x0000000b04047223 */ /* 0x010fc80000000103 */
[----:B-----5:R-:W-:-:S07]  /*0dd0*/  FFMA R3, -R5, R10, R4 ;  /* 0x0000000a05037223 */ /* 0x020fce0000000104 */
.L_x_9:
[----:B------:R-:W-:Y:S05]  /*0de0*/  BRA.U UP1, `(.L_x_6) ;  /* 0x00000001018c7547 */ /* 0x000fea000b800000 */
[----:B------:R-:W0:Y:S01]  /*0df0*/  LDC.64 R6, c[0x0][0x380] ;  /* 0x0000e000ff067b82 */ /* 0x000e220000000a00 */
[----:B------:R-:W-:-:S07]  /*0e00*/  IADD3 R9, PT, PT, R2, UR4, RZ ;  /* 0x0000000402097c10 */ /* 0x000fce000fffe0ff */
[----:B------:R-:W1:Y:S01]  /*0e10*/  LDC.64 R4, c[0x0][0x388] ;  /* 0x0000e200ff047b82 */ /* 0x000e620000000a00 */
[----:B0-----:R-:W-:-:S06]  /*0e20*/  IMAD.WIDE R6, R9, 0x4, R6 ;  /* 0x0000000409067825 */ /* 0x001fcc00078e0206 */
[----:B------:R-:W2:Y:S01]  /*0e30*/  LDG.E R6, desc[UR16][R6.64] ;  /* 0x0000001006067981 */ /* 0x000ea2000c1e1900 */
[----:B-1----:R-:W-:-:S06]  /*0e40*/  IMAD.WIDE R4, R9, 0x4, R4 ;  /* 0x0000000409047825 */ /* 0x002fcc00078e0204 */
[----:B------:R0:W3:Y:S01]  /*0e50*/  LDG.E R4, desc[UR16][R4.64] ;  /* 0x0000001004047981 */ /* 0x0000e2000c1e1900 */
[----:B------:R-:W-:Y:S02]  /*0e60*/  HFMA2 R11, -RZ, RZ, 1.5048828125, 33.21875 ;  /* 0x3e055027ff0b7431 */ /* 0x000fe400000001ff */
[----:B--2---:R-:W-:-:S05]  /*0e70*/  FADD R2, R6, 1.00000001335143196e-10 ;  /* 0x2edbe6ff06027421 */ /* 0x004fca0000000000 */
[----:B------:R-:W-:-:S04]  /*0e80*/  FSETP.GEU.AND P0, PT, R2, 1.175494350822287508e-38, PT ;  /* 0x008000000200780b */ /* 0x000fc80003f0e000 */
[----:B0-----:R-:W-:-:S09]  /*0e90*/  FSEL R5, RZ, -23, P0 ;  /* 0xc1b80000ff057808 */ /* 0x001fd20000000000 */
[----:B------:R-:W-:-:S05]  /*0ea0*/  @!P0 FMUL R2, R2, 8388608 ;  /* 0x4b00000002028820 */ /* 0x000fca0000400000 */
[C---:B------:R-:W-:Y:S02]  /*0eb0*/  IADD3 R8, PT, PT, R2.reuse, -0x3f2aaaab, RZ ;  /* 0xc0d5555502087810 */ /* 0x040fe40007ffe0ff */
[----:B------:R-:W-:Y:S02]  /*0ec0*/  ISETP.GT.U32.AND P0, PT, R2, 0x7f7fffff, PT ;  /* 0x7f7fffff0200780c */ /* 0x000fe40003f04070 */
[----:B------:R-:W-:-:S04]  /*0ed0*/  LOP3.LUT R9, R8, 0xff800000, RZ, 0xc0, !PT ;  /* 0xff80000008097812 */ /* 0x000fc800078ec0ff */
[-C--:B------:R-:W-:Y:S02]  /*0ee0*/  IADD3 R8, PT, PT, R2, -R9.reuse, RZ ;  /* 0x8000000902087210 */ /* 0x080fe40007ffe0ff */
[----:B------:R-:W-:-:S03]  /*0ef0*/  I2FP.F32.S32 R6, R9 ;  /* 0x0000000900067245 */ /* 0x000fc60000201400 */
[----:B------:R-:W-:Y:S02]  /*0f00*/  FADD R8, R8, -1 ;  /* 0xbf80000008087421 */ /* 0x000fe40000000000 */
[----:B------:R-:W-:Y:S02]  /*0f10*/  FFMA R5, R6, 1.1920928955078125e-07, R5 ;  /* 0x3400000006057823 */ /* 0x000fe40000000005 */
[----:B------:R-:W-:-:S04]  /*0f20*/  FFMA R7, R8, -R11, 0.14084610342979431152 ;  /* 0x3e1039f608077423 */ /* 0x000fc8000000080b */
[----:B------:R-:W-:-:S04]  /*0f30*/  FFMA R7, R8, R7, -0.12148627638816833496 ;  /* 0xbdf8cdcc08077423 */ /* 0x000fc80000000007 */
[----:B------:R-:W-:-:S04]  /*0f40*/  FFMA R7, R8, R7, 0.13980610668659210205 ;  /* 0x3e0f295508077423 */ /* 0x000fc80000000007 */
[----:B------:R-:W-:-:S04]  /*0f50*/  FFMA R7, R8, R7, -0.16684235632419586182 ;  /* 0xbe2ad8b908077423 */ /* 0x000fc80000000007 */
[----:B------:R-:W-:-:S04]  /*0f60*/  FFMA R7, R8, R7, 0.20012299716472625732 ;  /* 0x3e4ced0b08077423 */ /* 0x000fc80000000007 */
[----:B------:R-:W-:-:S04]  /*0f70*/  FFMA R7, R8, R7, -0.24999669194221496582 ;  /* 0xbe7fff2208077423 */ /* 0x000fc80000000007 */
[----:B------:R-:W-:-:S04]  /*0f80*/  FFMA R7, R8, R7, 0.33333182334899902344 ;  /* 0x3eaaaa7808077423 */ /* 0x000fc80000000007 */
[----:B------:R-:W-:-:S04]  /*0f90*/  FFMA R7, R8, R7, -0.5 ;  /* 0xbf00000008077423 */ /* 0x000fc80000000007 */
[----:B------:R-:W-:-:S04]  /*0fa0*/  FMUL R7, R8, R7 ;  /* 0x0000000708077220 */ /* 0x000fc80000400000 */
[----:B------:R-:W-:Y:S01]  /*0fb0*/  FFMA R8, R8, R7, R8 ;  /* 0x0000000708087223 */ /* 0x000fe20000000008 */
[----:B------:R-:W-:-:S03]  /*0fc0*/  MOV R7, 0x7f800000 ;  /* 0x7f80000000077802 */ /* 0x000fc60000000f00 */
[----:B------:R-:W-:Y:S02]  /*0fd0*/  FFMA R5, R5, 0.69314718246459960938, R8 ;  /* 0x3f31721805057823 */ /* 0x000fe40000000008 */
[C---:B------:R-:W-:Y:S01]  /*0fe0*/  @P0 FFMA R5, R2.reuse, R7, +INF ;  /* 0x7f80000002050423 */ /* 0x040fe20000000007 */
[----:B------:R-:W-:-:S04]  /*0ff0*/  FSETP.NEU.AND P0, PT, R2, RZ, PT ;  /* 0x000000ff0200720b */ /* 0x000fc80003f0d000 */
[----:B------:R-:W-:-:S05]  /*1000*/  FSEL R5, R5, -INF , P0 ;  /* 0xff80000005057808 */ /* 0x000fca0000000000 */
[----:B---3--:R-:W-:-:S07]  /*1010*/  FFMA R3, -R4, R5, R3 ;  /* 0x0000000504037223 */ /* 0x008fce0000000103 */
.L_x_6:
[----:B------:R-:W0:Y:S02]  /*1020*/  LDC.64 R4, c[0x0][0x390] ;  /* 0x0000e400ff047b82 */ /* 0x000e240000000a00 */
[----:B0-----:R-:W-:-:S05]  /*1030*/  IMAD.WIDE R4, R0, 0x4, R4 ;  /* 0x0000000400047825 */ /* 0x001fca00078e0204 */
[----:B------:R-:W-:Y:S01]  /*1040*/  STG.E desc[UR16][R4.64], R3 ;  /* 0x0000000304007986 */ /* 0x000fe2000c101910 */
[----:B------:R-:W-:Y:S05]  /*1050*/  EXIT ;  /* 0x000000000000794d */ /* 0x000fea0003800000 */
.L_x_10:
        /* <DEDUP_REMOVED lines=10> */
.L_x_99:


//--------------------- .text._Z15softmax_forwardPKfPfii --------------------------
	.section	.text._Z15softmax_forwardPKfPfii,"ax",@progbits
	.align	128
        .global         _Z15softmax_forwardPKfPfii
        .type           _Z15softmax_forwardPKfPfii,@function
        .size           _Z15softmax_forwardPKfPfii,(.L_x_97 - _Z15softmax_forwardPKfPfii)
        .other          _Z15softmax_forwardPKfPfii,@"STO_CUDA_ENTRY STV_DEFAULT"
_Z15softmax_forwardPKfPfii:
.text._Z15softmax_forwardPKfPfii:
        /* <DEDUP_REMOVED lines=8> */
[----:B------:R-:W0:Y:S01]  /*0080*/  LDC.64 R4, c[0x0][0x380] ;  /* 0x0000e000ff047b82 */ /* 0x000e220000000a00 */
[----:B------:R-:W1:Y:S01]  /*0090*/  LDCU UR5, c[0x0][0x394] ;  /* 0x00007280ff0577ac */ /* 0x000e620008000800 */
[----:B------:R-:W2:Y:S01]  /*00a0*/  LDCU.64 UR10, c[0x0][0x358] ;  /* 0x00006b00ff0a77ac */ /* 0x000ea20008000a00 */
[----:B-1----:R-:W-:-:S04]  /*00b0*/  IMAD R2, R2, UR5, RZ ;  /* 0x0000000502027c24 */ /* 0x002fc8000f8e02ff */
[----:B0-----:R-:W-:-:S05]  /*00c0*/  IMAD.WIDE R4, R2, 0x4, R4 ;  /* 0x0000000402047825 */ /* 0x001fca00078e0204 */
[----:B--2---:R0:W5:Y:S01]  /*00d0*/  LDG.E R0, desc[UR10][R4.64] ;  /* 0x0000000a04007981 */ /* 0x004162000c1e1900 */
[----:B------:R-:W-:-:S09]  /*00e0*/  UISETP.GE.AND UP0, UPT, UR5, 0x2, UPT ;  /* 0x000000020500788c */ /* 0x000fd2000bf06270 */
[----:B0-----:R-:W-:Y:S05]  /*00f0*/  BRA.U !UP0, `(.L_x_11) ;  /* 0x0000000508547547 */ /* 0x001fea000b800000 */
[----:B------:R-:W-:Y:S01]  /*0100*/  UIADD3 UR4, UPT, UPT, UR5, -0x1, URZ ;  /* 0xffffffff05047890 */ /* 0x000fe2000fffe0ff */
[----:B------:R-:W-:Y:S01]  /*0110*/  HFMA2 R3, -RZ, RZ, 0, 5.9604644775390625e-08 ;  /* 0x00000001ff037431 */ /* 0x000fe200000001ff */
[----:B------:R-:W-:Y:S02]  /*0120*/  UIADD3 UR5, UPT, UPT, UR5, -0x2, URZ ;  /* 0xfffffffe05057890 */ /* 0x000fe4000fffe0ff */
[----:B------:R-:W-:Y:S02]  /*0130*/  ULOP3.LUT UR6, UR4, 0xf, URZ, 0xc0, !UPT ;  /* 0x0000000f04067892 */ /* 0x000fe4000f8ec0ff */
[----:B------:R-:W-:-:S09]  /*0140*/  UISETP.GE.U32.AND UP0, UPT, UR5, 0xf, UPT ;  /* 0x0000000f0500788c */ /* 0x000fd2000bf06070 */
[----:B------:R-:W-:Y:S05]  /*0150*/  BRA.U !UP0, `(.L_x_12) ;  /* 0x0000000108947547 */ /* 0x000fea000b800000 */
[----:B------:R-:W-:Y:S01]  /*0160*/  IADD3 R13, P0, PT, R4, 0x20, RZ ;  /* 0x00000020040d7810 */ /* 0x000fe20007f1e0ff */
[----:B------:R-:W-:Y:S01]  /*0170*/  ULOP3.LUT UR5, UR4, 0xfffffff0, URZ, 0xc0, !UPT ;  /* 0xfffffff004057892 */ /* 0x000fe2000f8ec0ff */
[----:B------:R-:W-:Y:S02]  /*0180*/  MOV R3, RZ ;  /* 0x000000ff00037202 */ /* 0x000fe40000000f00 */
[----:B------:R-:W-:Y:S01]  /*0190*/  IADD3.X R7, PT, PT, RZ, R5, RZ, P0, !PT ;  /* 0x00000005ff077210 */ /* 0x000fe200007fe4ff */
[----:B------:R-:W-:-:S12]  /*01a0*/  UIADD3 UR5, UPT, UPT, -UR5, URZ, URZ ;  /* 0x000000ff05057290 */ /* 0x000fd8000fffe1ff */
.L_x_13:
[----:B------:R-:W-:-:S05]  /*01b0*/  MOV R6, R13 ;  /* 0x0000000d00067202 */ /* 0x000fca0000000f00 */
[----:B------:R-:W2:Y:S04]  /*01c0*/  LDG.E R13, desc[UR10][R6.64+-0x1c] ;  /* 0xffffe40a060d7981 */ /* 0x000ea8000c1e1900 */
[----:B------:R-:W2:Y:S04]  /*01d0*/  LDG.E R12, desc[UR10][R6.64+-0x18] ;  /* 0xffffe80a060c7981 */ /* 0x000ea8000c1e1900 */
[----:B------:R-:W3:Y:S04]  /*01e0*/  LDG.E R15, desc[UR10][R6.64+-0x14] ;  /* 0xffffec0a060f7981 */ /* 0x000ee8000c1e1900 */
[----:B------:R-:W3:Y:S04]  /*01f0*/  LDG.E R14, desc[UR10][R6.64+-0x10] ;  /* 0xfffff00a060e7981 */ /* 0x000ee8000c1e1900 */
[----:B------:R-:W4:Y:S04]  /*0200*/  LDG.E R17, desc[UR10][R6.64+-0xc] ;  /* 0xfffff40a06117981 */ /* 0x000f28000c1e1900 */
        /* <DEDUP_REMOVED lines=10> */
[----:B------:R0:W4:Y:S01]  /*02b0*/  LDG.E R8, desc[UR10][R6.64+0x20] ;  /* 0x0000200a06087981 */ /* 0x000122000c1e1900 */
[----:B------:R-:W-:Y:S01]  /*02c0*/  UIADD3 UR5, UPT, UPT, UR5, 0x10, URZ ;  /* 0x0000001005057890 */ /* 0x000fe2000fffe0ff */
[----:B------:R-:W-:-:S03]  /*02d0*/  IADD3 R3, PT, PT, R3, 0x10, RZ ;  /* 0x0000001003037810 */ /* 0x000fc60007ffe0ff */
[----:B------:R-:W-:Y:S01]  /*02e0*/  UISETP.NE.AND UP0, UPT, UR5, URZ, UPT ;  /* 0x000000ff0500728c */ /* 0x000fe2000bf05270 */
[----:B--2--5:R-:W-:Y:S02]  /*02f0*/  FMNMX3 R12, R0, R13, R12, !PT ;  /* 0x0000000d000c7276 */ /* 0x024fe4000780000c */
[----:B------:R-:W-:-:S04]  /*0300*/  IADD3 R13, P0, PT, R6, 0x40, RZ ;  /* 0x00000040060d7810 */ /* 0x000fc80007f1e0ff */
[----:B0-----:R-:W-:Y:S02]  /*0310*/  IADD3.X R7, PT, PT, RZ, R7, RZ, P0, !PT ;  /* 0x00000007ff077210 */ /* 0x001fe400007fe4ff */
[----:B---3--:R-:W-:-:S04]  /*0320*/  FMNMX3 R12, R12, R15, R14, !PT ;  /* 0x0000000f0c0c7276 */ /* 0x008fc8000780000e */
[----:B----4-:R-:W-:-:S04]  /*0330*/  FMNMX3 R12, R12, R17, R16, !PT ;  /* 0x000000110c0c7276 */ /* 0x010fc80007800010 */
[----:B------:R-:W-:-:S04]  /*0340*/  FMNMX3 R12, R12, R19, R18, !PT ;  /* 0x000000130c0c7276 */ /* 0x000fc80007800012 */
[----:B------:R-:W-:-:S04]  /*0350*/  FMNMX3 R12, R12, R21, R20, !PT ;  /* 0x000000150c0c7276 */ /* 0x000fc80007800014 */
[----:B------:R-:W-:-:S04]  /*0360*/  FMNMX3 R12, R12, R23, R22, !PT ;  /* 0x000000170c0c7276 */ /* 0x000fc80007800016 */
[----:B------:R-:W-:-:S04]  /*0370*/  FMNMX3 R10, R12, R10, R11, !PT ;  /* 0x0000000a0c0a7276 */ /* 0x000fc8000780000b */
[----:B------:R-:W-:Y:S01]  /*0380*/  FMNMX3 R0, R10, R9, R8, !PT ;  /* 0x000000090a007276 */ /* 0x000fe20007800008 */
[----:B------:R-:W-:Y:S06]  /*0390*/  BRA.U UP0, `(.L_x_13) ;  /* 0xfffffffd00847547 */ /* 0x000fec000b83ffff */
[----:B------:R-:W-:-:S07]  /*03a0*/  IADD3 R3, PT, PT, R3, 0x1, RZ ;  /* 0x0000000103037810 */ /* 0x000fce0007ffe0ff */
.L_x_12:
[----:B------:R-:W-:-:S09]  /*03b0*/  UISETP.NE.AND UP0, UPT, UR6, URZ, UPT ;  /* 0x000000ff0600728c */ /* 0x000fd2000bf05270 */
[----:B------:R-:W-:Y:S05]  /*03c0*/  BRA.U !UP0, `(.L_x_11) ;  /* 0x0000000108a07547 */ /* 0x000fea000b800000 */
[----:B------:R-:W-:Y:S02]  /*03d0*/  UISETP.GE.U32.AND UP0, UPT, UR6, 0x8, UPT ;  /* 0x000000080600788c */ /* 0x000fe4000bf06070 */
[----:B------:R-:W-:-:S04]  /*03e0*/  ULOP3.LUT UR5, UR4, 0x7, URZ, 0xc0, !UPT ;  /* 0x0000000704057892 */ /* 0x000fc8000f8ec0ff */
[----:B------:R-:W-:-:S03]  /*03f0*/  UISETP.NE.AND UP1, UPT, UR5, URZ, UPT ;  /* 0x000000ff0500728c */ /* 0x000fc6000bf25270 */
[----:B------:R-:W-:Y:S08]  /*0400*/  BRA.U !UP0, `(.L_x_14) ;  /* 0x0000000108387547 */ /* 0x000ff0000b800000 */
[----:B------:R-:W-:-:S05]  /*0410*/  IMAD.WIDE R6, R3, 0x4, R4 ;  /* 0x0000000403067825 */ /* 0x000fca00078e0204 */
[----:B------:R-:W2:Y:S04]  /*0420*/  LDG.E R9, desc[UR10][R6.64] ;  /* 0x0000000a06097981 */ /* 0x000ea8000c1e1900 */
[----:B------:R-:W2:Y:S04]  /*0430*/  LDG.E R8, desc[UR10][R6.64+0x4] ;  /* 0x0000040a06087981 */ /* 0x000ea8000c1e1900 */
[----:B------:R-:W3:Y:S04]  /*0440*/  LDG.E R11, desc[UR10][R6.64+0x8] ;  /* 0x0000080a060b7981 */ /* 0x000ee8000c1e1900 */
[----:B------:R-:W3:Y:S04]  /*0450*/  LDG.E R10, desc[UR10][R6.64+0xc] ;  /* 0x00000c0a060a7981 */ /* 0x000ee8000c1e1900 */
[----:B------:R-:W4:Y:S04]  /*0460*/  LDG.E R13, desc[UR10][R6.64+0x10] ;  /* 0x0000100a060d7981 */ /* 0x000f28000c1e1900 */
[----:B------:R-:W4:Y:S04]  /*0470*/  LDG.E R12, desc[UR10][R6.64+0x14] ;  /* 0x0000140a060c7981 */ /* 0x000f28000c1e1900 */
[----:B------:R-:W4:Y:S04]  /*0480*/  LDG.E R15, desc[UR10][R6.64+0x18] ;  /* 0x0000180a060f7981 */ /* 0x000f28000c1e1900 */
[----:B------:R-:W4:Y:S01]  /*0490*/  LDG.E R14, desc[UR10][R6.64+0x1c] ;  /* 0x00001c0a060e7981 */ /* 0x000f22000c1e1900 */
[----:B------:R-:W-:-:S02]  /*04a0*/  IADD3 R3, PT, PT, R3, 0x8, RZ ;  /* 0x0000000803037810 */ /* 0x000fc40007ffe0ff */
[----:B--2--5:R-:W-:-:S04]  /*04b0*/  FMNMX3 R8, R0, R9, R8, !PT ;  /* 0x0000000900087276 */ /* 0x024fc80007800008 */
[----:B---3--:R-:W-:-:S04]  /*04c0*/  FMNMX3 R8, R8, R11, R10, !PT ;  /* 0x0000000b08087276 */ /* 0x008fc8000780000a */
[----:B----4-:R-:W-:-:S04]  /*04d0*/  FMNMX3 R8, R8, R13, R12, !PT ;  /* 0x0000000d08087276 */ /* 0x010fc8000780000c */
[----:B------:R-:W-:-:S07]  /*04e0*/  FMNMX3 R0, R8, R15, R14, !PT ;  /* 0x0000000f08007276 */ /* 0x000fce000780000e */
.L_x_14:
        /* <DEDUP_REMOVED lines=9> */
[----:B------:R-:W3:Y:S01]  /*0580*/  LDG.E R10, desc[UR10][R6.64+0xc] ;  /* 0x00000c0a060a7981 */ /* 0x000ee2000c1e1900 */
[----:B------:R-:W-:-:S02]  /*0590*/  IADD3 R3, PT, PT, R3, 0x4, RZ ;  /* 0x0000000403037810 */ /* 0x000fc40007ffe0ff */
[----:B--2--5:R-:W-:-:S04]  /*05a0*/  FMNMX3 R0, R0, R9, R8, !PT ;  /* 0x0000000900007276 */ /* 0x024fc80007800008 */
[----:B---3--:R-:W-:-:S07]  /*05b0*/  FMNMX3 R0, R0, R11, R10, !PT ;  /* 0x0000000b00007276 */ /* 0x008fce000780000a */
.L_x_15:
[----:B------:R-:W-:Y:S05]  /*05c0*/  BRA.U !UP1, `(.L_x_11) ;  /* 0x0000000109207547 */ /* 0x000fea000b800000 */
[----:B------:R-:W-:-:S12]  /*05d0*/  UIADD3 UR4, UPT, UPT, -UR4, URZ, URZ ;  /* 0x000000ff04047290 */ /* 0x000fd8000fffe1ff */
.L_x_16:
[----:B------:R-:W-:-:S06]  /*05e0*/  IMAD.WIDE R6, R3, 0x4, R4 ;  /* 0x0000000403067825 */ /* 0x000fcc00078e0204 */
[----:B------:R-:W2:Y:S01]  /*05f0*/  LDG.E R7, desc[UR10][R6.64] ;  /* 0x0000000a06077981 */ /* 0x000ea2000c1e1900 */
[----:B------:R-:W-:Y:S01]  /*0600*/  UIADD3 UR4, UPT, UPT, UR4, 0x1, URZ ;  /* 0x0000000104047890 */ /* 0x000fe2000fffe0ff */
[----:B------:R-:W-:-:S03]  /*0610*/  IADD3 R3, PT, PT, R3, 0x1, RZ ;  /* 0x0000000103037810 */ /* 0x000fc60007ffe0ff */
[----:B------:R-:W-:Y:S01]  /*0620*/  UISETP.NE.AND UP0, UPT, UR4, URZ, UPT ;  /* 0x000000ff0400728c */ /* 0x000fe2000bf05270 */
[----:B--2--5:R-:W-:-:S08]  /*0630*/  FMNMX R0, R7, R0, !PT ;  /* 0x0000000007007209 */ /* 0x024fd00007800000 */
[----:B------:R-:W-:Y:S05]  /*0640*/  BRA.U UP0, `(.L_x_16) ;  /* 0xfffffffd00e47547 */ /* 0x000fea000b83ffff */
.L_x_11:
[----:B------:R-:W0:Y:S01]  /*0650*/  LDCU UR4, c[0x0][0x394] ;  /* 0x00007280ff0477ac */ /* 0x000e220008000800 */
[----:B------:R-:W-:Y:S01]  /*0660*/  HFMA2 R3, -RZ, RZ, 0, 0 ;  /* 0x00000000ff037431 */ /* 0x000fe200000001ff */
[----:B0-----:R-:W-:-:S09]  /*0670*/  UISETP.GE.AND UP0, UPT, UR4, 0x1, UPT ;  /* 0x000000010400788c */ /* 0x001fd2000bf06270 */
[----:B------:R-:W-:Y:S05]  /*0680*/  BRA.U !UP0, `(.L_x_17) ;  /* 0x0000000d08bc7547 */ /* 0x000fea000b800000 */
[----:B------:R-:W-:Y:S01]  /*0690*/  UISETP.GE.U32.AND UP1, UPT, UR4, 0x8, UPT ;  /* 0x000000080400788c */ /* 0x000fe2000bf26070 */
[----:B------:R-:W-:Y:S01]  /*06a0*/  MOV R3, RZ ;  /* 0x000000ff00037202 */ /* 0x000fe20000000f00 */
[----:B------:R-:W-:Y:S01]  /*06b0*/  ULOP3.LUT UR8, UR4, 0x7, URZ, 0xc0, !UPT ;  /* 0x0000000704087892 */ /* 0x000fe2000f8ec0ff */
[----:B------:R-:W-:-:S03]  /*06c0*/  MOV R11, RZ ;  /* 0x000000ff000b7202 */ /* 0x000fc60000000f00 */
[----:B------:R-:W-:-:S03]  /*06d0*/  UISETP.NE.AND UP0, UPT, UR8, URZ, UPT ;  /* 0x000000ff0800728c */ /* 0x000fc6000bf05270 */
[----:B------:R-:W-:Y:S08]  /*06e0*/  BRA.U !UP1, `(.L_x_18) ;  /* 0x0000000509d47547 */ /* 0x000ff0000b800000 */
[----:B------:R-:W0:Y:S01]  /*06f0*/  LDCU.64 UR6, c[0x0][0x388] ;  /* 0x00007100ff0677ac */ /* 0x000e220008000a00 */
[----:B------:R-:W-:Y:S02]  /*0700*/  IADD3 R6, P0, PT, R4, 0x10, RZ ;  /* 0x0000001004067810 */ /* 0x000fe40007f1e0ff */
[----:B------:R-:W-:Y:S01]  /*0710*/  MOV R3, RZ ;  /* 0x000000ff00037202 */ /* 0x000fe20000000f00 */
[----:B------:R-:W-:Y:S01]  /*0720*/  ULOP3.LUT UR4, UR4, 0x7ffffff8, URZ, 0xc0, !UPT ;  /* 0x7ffffff804047892 */ /* 0x000fe2000f8ec0ff */
[----:B------:R-:W-:Y:S02]  /*0730*/  MOV R10, R2 ;  /* 0x00000002000a7202 */ /* 0x000fe40000000f00 */
[----:B------:R-:W-:Y:S01]  /*0740*/  IADD3.X R7, PT, PT, RZ, R5, RZ, P0, !PT ;  /* 0x00000005ff077210 */ /* 0x000fe200007fe4ff */
[----:B------:R-:W-:Y:S02]  /*0750*/  UIADD3 UR9, UPT, UPT, -UR4, URZ, URZ ;  /* 0x000000ff04097290 */ /* 0x000fe4000fffe1ff */
[----:B------:R-:W-:Y:S01]  /*0760*/  MOV R11, UR4 ;  /* 0x00000004000b7c02 */ /* 0x000fe20008000f00 */
[----:B0-----:R-:W-:-:S04]  /*0770*/  UIADD3 UR5, UP1, UPT, UR6, 0x10, URZ ;  /* 0x0000001006057890 */ /* 0x001fc8000ff3e0ff */
[----:B------:R-:W-:-:S12]  /*0780*/  UIADD3.X UR6, UPT, UPT, URZ, UR7, URZ, UP1, !UPT ;  /* 0x00000007ff067290 */ /* 0x000fd80008ffe4ff */
.L_x_19:
[----:B-1----:R-:W2:Y:S01]  /*0790*/  LDG.E R9, desc[UR10][R6.64+-0x10] ;  /* 0xfffff00a06097981 */ /* 0x002ea2000c1e1900 */
[----:B------:R-:W-:Y:S01]  /*07a0*/  HFMA2 R12, -RZ, RZ, 0.96630859375, -0.0022525787353515625 ;  /* 0x3bbb989dff0c7431 */ /* 0x000fe200000001ff */
[----:B------:R-:W-:Y:S01]  /*07b0*/  MOV R13, 0x437c0000 ;  /* 0x437c0000000d7802 */ /* 0x000fe20000000f00 */
[----:B--2--5:R-:W-:-:S04]  /*07c0*/  FADD R9, R9, -R0 ;  /* 0x8000000009097221 */ /* 0x024fc80000000000 */
[----:B------:R-:W-:-:S04]  /*07d0*/  FFMA.SAT R8, R9, R12, 0.5 ;  /* 0x3f00000009087423 */ /* 0x000fc8000000200c */
[----:B------:R-:W-:-:S04]  /*07e0*/  FFMA.RM R14, R8, R13, 12582913 ;  /* 0x4b400001080e7423 */ /* 0x000fc8000000400d */
[C---:B------:R-:W-:Y:S01]  /*07f0*/  FADD R8, R14.reuse, -12583039 ;  /* 0xcb40007f0e087421 */ /* 0x040fe20000000000 */
[----:B------:R-:W-:-:S03]  /*0800*/  SHF.L.U32 R14, R14, 0x17, RZ ;  /* 0x000000170e0e7819 */ /* 0x000fc600000006ff */
[----:B------:R-:W-:-:S04]  /*0810*/  FFMA R8, R9, 1.4426950216293334961, -R8 ;  /* 0x3fb8aa3b09087823 */ /* 0x000fc80000000808 */
[----:B------:R-:W-:Y:S01]  /*0820*/  FFMA R15, R9, 1.925963033500011079e-08, R8 ;  /* 0x32a57060090f7823 */ /* 0x000fe20000000008 */
[----:B------:R-:W-:Y:S02]  /*0830*/  MOV R8, UR5 ;  /* 0x0000000500087c02 */ /* 0x000fe40008000f00 */
[----:B------:R-:W-:-:S03]  /*0840*/  MOV R9, UR6 ;  /* 0x0000000600097c02 */ /* 0x000fc60008000f00 */
[----:B------:R-:W0:Y:S01]  /*0850*/  MUFU.EX2 R15, R15 ;  /* 0x0000000f000f7308 */ /* 0x000e220000000800 */
[----:B------:R-:W-:-:S04]  /*0860*/  IMAD.WIDE R8, R10, 0x4, R8 ;  /* 0x000000040a087825 */ /* 0x000fc800078e0208 */
[----:B0-----:R-:W-:-:S05]  /*0870*/  FMUL R14, R14, R15 ;  /* 0x0000000f0e0e7220 */ /* 0x001fca0000400000 */
[----:B------:R0:W-:Y:S04]  /*0880*/  STG.E desc[UR10][R8.64+-0x10], R14 ;  /* 0xfffff00e08007986 */ /* 0x0001e8000c10190a */
[----:B------:R-:W2:Y:S02]  /*0890*/  LDG.E R17, desc[UR10][R6.64+-0xc] ;  /* 0xfffff40a06117981 */ /* 0x000ea4000c1e1900 */
[----:B--2---:R-:W-:-:S04]  /*08a0*/  FADD R17, R17, -R0 ;  /* 0x8000000011117221 */ /* 0x004fc80000000000 */
[----:B------:R-:W-:-:S04]  /*08b0*/  FFMA.SAT R16, R17, R12, 0.5 ;  /* 0x3f00000011107423 */ /* 0x000fc8000000200c */
[----:B------:R-:W-:-:S04]  /*08c0*/  FFMA.RM R16, R16, R13, 12582913 ;  /* 0x4b40000110107423 */ /* 0x000fc8000000400d */
[C---:B------:R-:W-:Y:S01]  /*08d0*/  FADD R18, R16.reuse, -12583039 ;  /* 0xcb40007f10127421 */ /* 0x040fe20000000000 */
[----:B------:R-:W-:-:S03]  /*08e0*/  SHF.L.U32 R15, R16, 0x17, RZ ;  /* 0x00000017100f7819 */ /* 0x000fc600000006ff */
[----:B------:R-:W-:-:S04]  /*08f0*/  FFMA R18, R17, 1.4426950216293334961, -R18 ;  /* 0x3fb8aa3b11127823 */ /* 0x000fc80000000812 */
[----:B------:R-:W-:-:S06]  /*0900*/  FFMA R18, R17, 1.925963033500011079e-08, R18 ;  /* 0x32a5706011127823 */ /* 0x000fcc0000000012 */
[----:B------:R-:W1:Y:S02]  /*0910*/  MUFU.EX2 R18, R18 ;  /* 0x0000001200127308 */ /* 0x000e640000000800 */
[----:B-1----:R-:W-:-:S05]  /*0920*/  FMUL R15, R15, R18 ;  /* 0x000000120f0f7220 */ /* 0x002fca0000400000 */
[----:B------:R1:W-:Y:S04]  /*0930*/  STG.E desc[UR10][R8.64+-0xc], R15 ;  /* 0xfffff40f08007986 */ /* 0x0003e8000c10190a */
[----:B------:R-:W2:Y:S02]  /*0940*/  LDG.E R17, desc[UR10][R6.64+-0x8] ;  /* 0xfffff80a06117981 */ /* 0x000ea4000c1e1900 */
[----:B--2---:R-:W-:-:S04]  /*0950*/  FADD R17, R17, -R0 ;  /* 0x8000000011117221 */ /* 0x004fc80000000000 */
[----:B------:R-:W-:-:S04]  /*0960*/  FFMA.SAT R16, R17, R12, 0.5 ;  /* 0x3f00000011107423 */ /* 0x000fc8000000200c */
[----:B------:R-:W-:-:S04]  /*0970*/  FFMA.RM R16, R16, R13, 12582913 ;  /* 0x4b40000110107423 */ /* 0x000fc8000000400d */
[----:B------:R-:W-:-:S04]  /*0980*/  FADD R20, R16, -12583039 ;  /* 0xcb40007f10147421 */ /* 0x000fc80000000000 */
[----:B------:R-:W-:-:S04]  /*0990*/  FFMA R20, R17, 1.4426950216293334961, -R20 ;  /* 0x3fb8aa3b11147823 */ /* 0x000fc80000000814 */
[----:B------:R-:W-:Y:S01]  /*09a0*/  FFMA R20, R17, 1.925963033500011079e-08, R20 ;  /* 0x32a5706011147823 */ /* 0x000fe20000000014 */
[----:B------:R-:W-:-:S05]  /*09b0*/  SHF.L.U32 R17, R16, 0x17, RZ ;  /* 0x0000001710117819 */ /* 0x000fca00000006ff */
[----:B------:R-:W2:Y:S02]  /*09c0*/  MUFU.EX2 R20, R20 ;  /* 0x0000001400147308 */ /* 0x000ea40000000800 */
[----:B--2---:R-:W-:-:S05]  /*09d0*/  FMUL R17, R17, R20 ;  /* 0x0000001411117220 */ /* 0x004fca0000400000 */
        /* <DEDUP_REMOVED lines=45> */
[----:B------:R2:W3:Y:S01]  /*0cb0*/  LDG.E R27, desc[UR10][R6.64+0xc] ;  /* 0x00000c0a061b7981 */ /* 0x0004e2000c1e1900 */
[----:B0-----:R-:W-:Y:S01]  /*0cc0*/  FADD R14, R14, R3 ;  /* 0x000000030e0e7221 */ /* 0x001fe20000000000 */
[----:B------:R-:W-:Y:S01]  /*0cd0*/  UIADD3 UR9, UPT, UPT, UR9, 0x8, URZ ;  /* 0x0000000809097890 */ /* 0x000fe2000fffe0ff */
[----:B------:R-:W-:Y:S02]  /*0ce0*/  IADD3 R10, PT, PT, R10, 0x8, RZ ;  /* 0x000000080a0a7810 */ /* 0x000fe40007ffe0ff */
[----:B------:R-:W-:Y:S01]  /*0cf0*/  FADD R14, R14, R15 ;  /* 0x0000000f0e0e7221 */ /* 0x000fe20000000000 */
[----:B------:R-:W-:-:S03]  /*0d00*/  UISETP.NE.AND UP1, UPT, UR9, URZ, UPT ;  /* 0x000000ff0900728c */ /* 0x000fc6000bf25270 */
[----:B------:R-:W-:Y:S01]  /*0d10*/  FADD R14, R14, R17 ;  /* 0x000000110e0e7221 */ /* 0x000fe20000000000 */
[----:B--2---:R-:W-:-:S03]  /*0d20*/  IADD3 R6, P0, PT, R6, 0x20, RZ ;  /* 0x0000002006067810 */ /* 0x004fc60007f1e0ff */
[----:B------:R-:W-:Y:S01]  /*0d30*/  FADD R14, R14, R19 ;  /* 0x000000130e0e7221 */ /* 0x000fe20000000000 */
[----:B------:R-:W-:-:S03]  /*0d40*/  IADD3.X R7, PT, PT, RZ, R7, RZ, P0, !PT ;  /* 0x00000007ff077210 */ /* 0x000fc600007fe4ff */
[----:B------:R-:W-:-:S04]  /*0d50*/  FADD R14, R14, R21 ;  /* 0x000000150e0e7221 */ /* 0x000fc80000000000 */
[----:B------:R-:W-:-:S04]  /*0d60*/  FADD R14, R14, R23 ;  /* 0x000000170e0e7221 */ /* 0x000fc80000000000 */
[----:B------:R-:W-:Y:S01]  /*0d70*/  FADD R14, R14, R25 ;  /* 0x000000190e0e7221 */ /* 0x000fe20000000000 */
[----:B---3--:R-:W-:-:S04]  /*0d80*/  FADD R27, R27, -R0 ;  /* 0x800000001b1b7221 */ /* 0x008fc80000000000 */
[----:B------:R-:W-:-:S04]  /*0d90*/  FFMA.SAT R12, R27, R12, 0.5 ;  /* 0x3f0000001b0c7423 */ /* 0x000fc8000000200c */
[----:B------:R-:W-:-:S04]  /*0da0*/  FFMA.RM R12, R12, R13, 12582913 ;  /* 0x4b4000010c0c7423 */ /* 0x000fc8000000400d */
[C---:B------:R-:W-:Y:S01]  /*0db0*/  FADD R16, R12.reuse, -12583039 ;  /* 0xcb40007f0c107421 */ /* 0x040fe20000000000 */
[----:B------:R-:W-:-:S03]  /*0dc0*/  SHF.L.U32 R12, R12, 0x17, RZ ;  /* 0x000000170c0c7819 */ /* 0x000fc600000006ff */
[----:B------:R-:W-:-:S04]  /*0dd0*/  FFMA R16, R27, 1.4426950216293334961, -R16 ;  /* 0x3fb8aa3b1b107823 */ /* 0x000fc80000000810 */
[----:B------:R-:W-:-:S04]  /*0de0*/  FFMA R16, R27, 1.925963033500011079e-08, R16 ;  /* 0x32a570601b107823 */ /* 0x000fc80000000010 */
[----:B------:R-:W0:Y:S02]  /*0df0*/  MUFU.EX2 R13, R16 ;  /* 0x00000010000d7308 */ /* 0x000e240000000800 */
[----:B0-----:R-:W-:-:S04]  /*0e00*/  FMUL R13, R12, R13 ;  /* 0x0000000d0c0d7220 */ /* 0x001fc80000400000 */
[----:B------:R-:W-:Y:S01]  /*0e10*/  FADD R3, R14, R13 ;  /* 0x0000000d0e037221 */ /* 0x000fe20000000000 */
[----:B------:R1:W-:Y:S01]  /*0e20*/  STG.E desc[UR10][R8.64+0xc], R13 ;  /* 0x00000c0d08007986 */ /* 0x0003e2000c10190a */
[----:B------:R-:W-:Y:S05]  /*0e30*/  BRA.U UP1, `(.L_x_19) ;  /* 0xfffffff901547547 */ /* 0x000fea000b83ffff */
.L_x_18:
[----:B------:R-:W-:Y:S05]  /*0e40*/  BRA.U !UP0, `(.L_x_17) ;  /* 0x0000000508cc7547 */ /* 0x000fea000b800000 */
[----:B------:R-:W0:Y:S01]  /*0e50*/  LDCU UR4, c[0x0][0x394] ;  /* 0x00007280ff0477ac */ /* 0x000e220008000800 */
[----:B------:R-:W-:Y:S02]  /*0e60*/  UISETP.GE.U32.AND UP0, UPT, UR8, 0x4, UPT ;  /* 0x000000040800788c */ /* 0x000fe4000bf06070 */
[----:B0-----:R-:W-:-:S04]  /*0e70*/  ULOP3.LUT UR5, UR4, 0x3, URZ, 0xc0, !UPT ;  /* 0x0000000304057892 */ /* 0x001fc8000f8ec0ff */
[----:B------:R-:W-:-:S03]  /*0e80*/  UISETP.NE.AND UP1, UPT, UR5, URZ, UPT ;  /* 0x000000ff0500728c */ /* 0x000fc6000bf25270 */
[----:B------:R-:W-:Y:S08]  /*0e90*/  BRA.U !UP0, `(.L_x_20) ;  /* 0x0000000108dc7547 */ /* 0x000ff0000b800000 */
[----:B------:R-:W-:-:S05]  /*0ea0*/  IMAD.WIDE.U32 R6, R11, 0x4, R4 ;  /* 0x000000040b067825 */ /* 0x000fca00078e0004 */
[----:B-1----:R-:W2:Y:S01]  /*0eb0*/  LDG.E R9, desc[UR10][R6.64] ;  /* 0x0000000a06097981 */ /* 0x002ea2000c1e1900 */
[----:B------:R-:W-:Y:S01]  /*0ec0*/  HFMA2 R10, -RZ, RZ, 0.96630859375, -0.0022525787353515625 ;  /* 0x3bbb989dff0a7431 */ /* 0x000fe200000001ff */
[----:B------:R-:W-:Y:S01]  /*0ed0*/  MOV R12, 0x437c0000 ;  /* 0x437c0000000c7802 */ /* 0x000fe20000000f00 */
[----:B--2--5:R-:W-:-:S04]  /*0ee0*/  FADD R13, R9, -R0 ;  /* 0x80000000090d7221 */ /* 0x024fc80000000000 */
[----:B------:R-:W-:-:S04]  /*0ef0*/  FFMA.SAT R9, R13, R10, 0.5 ;  /* 0x3f0000000d097423 */ /* 0x000fc8000000200a */
[----:B------:R-:W-:Y:S02]  /*0f00*/  FFMA.RM R14, R9, R12, 12582913 ;  /* 0x4b400001090e7423 */ /* 0x000fe4000000400c */
[----:B------:R-:W0:Y:S02]  /*0f10*/  LDC.64 R8, c[0x0][0x388] ;  /* 0x0000e200ff087b82 */ /* 0x000e240000000a00 */
[C---:B------:R-:W-:Y:S01]  /*0f20*/  FADD R16, R14.reuse, -12583039 ;  /* 0xcb40007f0e107421 */ /* 0x040fe20000000000 */
[----:B------:R-:W-:-:S03]  /*0f30*/  SHF.L.U32 R14, R14, 0x17, RZ ;  /* 0x000000170e0e7819 */ /* 0x000fc600000006ff */
[----:B------:R-:W-:-:S04]  /*0f40*/  FFMA R16, R13, 1.4426950216293334961, -R16 ;  /* 0x3fb8aa3b0d107823 */ /* 0x000fc80000000810 */
[----:B------:R-:W-:Y:S01]  /*0f50*/  FFMA R16, R13, 1.925963033500011079e-08, R16 ;  /* 0x32a570600d107823 */ /* 0x000fe20000000010 */
[----:B------:R-:W-:-:S03]  /*0f60*/  IADD3 R13, PT, PT, R2, R11, RZ ;  /* 0x0000000b020d7210 */ /* 0x000fc60007ffe0ff */
[----:B------:R-:W1:Y:S02]  /*0f70*/  MUFU.EX2 R15, R16 ;  /* 0x00000010000f7308 */ /* 0x000e640000000800 */
[----:B0-----:R-:W-:-:S04]  /*0f80*/  IMAD.WIDE R8, R13, 0x4, R8 ;  /* 0x000000040d087825 */ /* 0x001fc800078e0208 */
        /* <DEDUP_REMOVED lines=10> */
[----:B------:R-:W1:Y:S02]  /*1030*/  MUFU.EX2 R14, R14 ;  /* 0x0000000e000e7308 */ /* 0x000e640000000800 */
[----:B-1----:R-:W-:-:S05]  /*1040*/  FMUL R15, R15, R14 ;  /* 0x0000000e0f0f7220 */ /* 0x002fca0000400000 */
        /* <DEDUP_REMOVED lines=12> */
[----:B------:R1:W2:Y:S01]  /*1110*/  LDG.E R7, desc[UR10][R6.64+0xc] ;  /* 0x00000c0a06077981 */ /* 0x0002a2000c1e1900 */
[----:B------:R-:W-:Y:S01]  /*1120*/  IADD3 R11, PT, PT, R11, 0x4, RZ ;  /* 0x000000040b0b7810 */ /* 0x000fe20007ffe0ff */
[----:B-1----:R-:W-:-:S04]  /*1130*/  FADD R6, R3, R13 ;  /* 0x0000000d03067221 */ /* 0x002fc80000000000 */
[----:B------:R-:W-:-:S04]  /*1140*/  FADD R6, R6, R15 ;  /* 0x0000000f06067221 */ /* 0x000fc80000000000 */
[----:B------:R-:W-:Y:S01]  /*1150*/  FADD R6, R6, R19 ;  /* 0x0000001306067221 */ /* 0x000fe20000000000 */
        /* <DEDUP_REMOVED lines=8> */
[----:B-1----:R-:W-:-:S04]  /*11e0*/  FMUL R21, R21, R10 ;  /* 0x0000000a15157220 */ /* 0x002fc80000400000 */
[----:B------:R-:W-:Y:S01]  /*11f0*/  FADD R3, R6, R21 ;  /* 0x0000001506037221 */ /* 0x000fe20000000000 */
[----:B------:R0:W-:Y:S06]  /*1200*/  STG.E desc[UR10][R8.64+0xc], R21 ;  /* 0x00000c1508007986 */ /* 0x0001ec000c10190a */
.L_x_20:
[----:B------:R-:W-:Y:S05]  /*1210*/  BRA.U !UP1, `(.L_x_17) ;  /* 0x0000000109d87547 */ /* 0x000fea000b800000 */
[----:B------:R-:W-:Y:S02]  /*1220*/  UISETP.NE.AND UP0, UPT, UR5, 0x1, UPT ;  /* 0x000000010500788c */ /* 0x000fe4000bf05270 */
[----:B------:R-:W-:-:S04]  /*1230*/  ULOP3.LUT UR4, UR4, 0x1, URZ, 0xc0, !UPT ;  /* 0x0000000104047892 */ /* 0x000fc8000f8ec0ff */
[----:B------:R-:W-:-:S03]  /*1240*/  UISETP.NE.U32.AND UP1, UPT, UR4, 0x1, UPT ;  /* 0x000000010400788c */ /* 0x000fc6000bf25070 */
[----:B------:R-:W-:Y:S08]  /*1250*/  BRA.U !UP0, `(.L_x_21) ;  /* 0x00000001087c7547 */ /* 0x000ff0000b800000 */
[----:B------:R-:W-:-:S05]  /*1260*/  IMAD.WIDE.U32 R6, R11, 0x4, R4 ;  /* 0x000000040b067825 */ /* 0x000fca00078e0004 */
[----:B01----:R-:W2:Y:S01]  /*1270*/  LDG.E R9, desc[UR10][R6.64] ;  /* 0x0000000a06097981 */ /* 0x003ea2000c1e1900 */
[----:B------:R-:W-:Y:S01]  /*1280*/  HFMA2 R17, -RZ, RZ, 0.96630859375, -0.0022525787353515625 ;  /* 0x3bbb989dff117431 */ /* 0x000fe200000001ff */
[----:B------:R-:W-:Y:S02]  /*1290*/  MOV R19, 0x437c0000 ;  /* 0x437c000000137802 */ /* 0x000fe40000000f00 */
[----:B------:R-:W-:Y:S01]  /*12a0*/  IADD3 R15, PT, PT, R2, R11, RZ ;  /* 0x0000000b020f7210 */ /* 0x000fe20007ffe0ff */
[----:B--2--5:R-:W-:-:S04]  /*12b0*/  FADD R10, R9, -R0 ;  /* 0x80000000090a7221 */ /* 0x024fc80000000000 */
[----:B------:R-:W-:-:S04]  /*12c0*/  FFMA.SAT R8, R10, R17, 0.5 ;  /* 0x3f0000000a087423 */ /* 0x000fc80000002011 */
[----:B------:R-:W-:Y:S02]  /*12d0*/  FFMA.RM R12, R8, R19, 12582913 ;  /* 0x4b400001080c7423 */ /* 0x000fe40000004013 */
[----:B------:R-:W0:Y:S02]  /*12e0*/  LDC.64 R8, c[0x0][0x388] ;  /* 0x0000e200ff087b82 */ /* 0x000e240000000a00 */
[C---:B------:R-:W-:Y:S01]  /*12f0*/  FADD R13, R12.reuse, -12583039 ;  /* 0xcb40007f0c0d7421 */ /* 0x040fe20000000000 */
[----:B------:R-:W-:-:S03]  /*1300*/  SHF.L.U32 R12, R12, 0x17, RZ ;  /* 0x000000170c0c7819 */ /* 0x000fc600000006ff */
[----:B------:R-:W-:-:S04]  /*1310*/  FFMA R13, R10, 1.4426950216293334961, -R13 ;  /* 0x3fb8aa3b0a0d7823 */ /* 0x000fc8000000080d */
[----:B------:R-:W-:-:S06]  /*1320*/  FFMA R13, R10, 1.925963033500011079e-08, R13 ;  /* 0x32a570600a0d7823 */ /* 0x000fcc000000000d */
[----:B------:R-:W1:Y:S01]  /*1330*/  MUFU.EX2 R13, R13 ;  /* 0x0000000d000d7308 */ /* 0x000e620000000800 */
[----:B0-----:R-:W-:-:S04]  /*1340*/  IMAD.WIDE R8, R15, 0x4, R8 ;  /* 0x000000040f087825 */ /* 0x001fc800078e0208 */
[----:B-1----:R-:W-:-:S05]  /*1350*/  FMUL R12, R12, R13 ;  /* 0x0000000d0c0c7220 */ /* 0x002fca0000400000 */
[----:B------:R2:W-:Y:S04]  /*1360*/  STG.E desc[UR10][R8.64], R12 ;  /* 0x0000000c08007986 */ /* 0x0005e8000c10190a */
[----:B------:R-:W3:Y:S01]  /*1370*/  LDG.E R7, desc[UR10][R6.64+0x4] ;  /* 0x0000040a06077981 */ /* 0x000ee2000c1e1900 */
[----:B------:R-:W-:Y:S01]  /*1380*/  FADD R3, R3, R12 ;  /* 0x0000000c03037221 */ /* 0x000fe20000000000 */
[----:B------:R-:W-:Y:S01]  /*1390*/  IADD3 R11, PT, PT, R11, 0x2, RZ ;  /* 0x000000020b0b7810 */ /* 0x000fe20007ffe0ff */
[----:B---3--:R-:W-:-:S04]  /*13a0*/  FADD R10, R7, -R0 ;  /* 0x80000000070a7221 */ /* 0x008fc80000000000 */
[----:B------:R-:W-:-:S04]  /*13b0*/  FFMA.SAT R14, R10, R17, 0.5 ;  /* 0x3f0000000a0e7423 */ /* 0x000fc80000002011 */
[----:B------:R-:W-:-:S04]  /*13c0*/  FFMA.RM R14, R14, R19, 12582913 ;  /* 0x4b4000010e0e7423 */ /* 0x000fc80000004013 */
[C---:B------:R-:W-:Y:S01]  /*13d0*/  FADD R15, R14.reuse, -12583039 ;  /* 0xcb40007f0e0f7421 */ /* 0x040fe20000000000 */
[----:B------:R-:W-:-:S03]  /*13e0*/  SHF.L.U32 R14, R14, 0x17, RZ ;  /* 0x000000170e0e7819 */ /* 0x000fc600000006ff */
[----:B------:R-:W-:-:S04]  /*13f0*/  FFMA R15, R10, 1.4426950216293334961, -R15 ;  /* 0x3fb8aa3b0a0f7823 */ /* 0x000fc8000000080f */
[----:B------:R-:W-:-:S06]  /*1400*/  FFMA R15, R10, 1.925963033500011079e-08, R15 ;  /* 0x32a570600a0f7823 */ /* 0x000fcc000000000f */
[----:B------:R-:W0:Y:S02]  /*1410*/  MUFU.EX2 R15, R15 ;  /* 0x0000000f000f7308 */ /* 0x000e240000000800 */
[----:B0-----:R-:W-:-:S04]  /*1420*/  FMUL R14, R14, R15 ;  /* 0x0000000f0e0e7220 */ /* 0x001fc80000400000 */
[----:B------:R-:W-:Y:S01]  /*1430*/  FADD R3, R3, R14 ;  /* 0x0000000e03037221 */ /* 0x000fe20000000000 */
[----:B------:R2:W-:Y:S06]  /*1440*/  STG.E desc[UR10][R8.64+0x4], R14 ;  /* 0x0000040e08007986 */ /* 0x0005ec000c10190a */
.L_x_21:
[----:B------:R-:W-:Y:S05]  /*1450*/  BRA.U UP1, `(.L_x_17) ;  /* 0x0000000101487547 */ /* 0x000fea000b800000 */
[----:B------:R-:W-:-:S06]  /*1460*/  IMAD.WIDE.U32 R4, R11, 0x4, R4 ;  /* 0x000000040b047825 */ /* 0x000fcc00078e0004 */
[----:B------:R-:W3:Y:S01]  /*1470*/  LDG.E R5, desc[UR10][R4.64] ;  /* 0x0000000a04057981 */ /* 0x000ee2000c1e1900 */
[----:B------:R-:W-:Y:S01]  /*1480*/  HFMA2 R7, -RZ, RZ, 0.96630859375, -0.0022525787353515625 ;  /* 0x3bbb989dff077431 */ /* 0x000fe200000001ff */
[----:B012---:R-:W-:Y:S01]  /*1490*/  MOV R9, 0x437c0000 ;  /* 0x437c000000097802 */ /* 0x007fe20000000f00 */
[----:B---3-5:R-:W-:Y:S01]  /*14a0*/  FADD R0, R5, -R0 ;  /* 0x8000000005007221 */ /* 0x028fe20000000000 */
[----:B------:R-:W-:-:S03]  /*14b0*/  IADD3 R5, PT, PT, R2, R11, RZ ;  /* 0x0000000b02057210 */ /* 0x000fc60007ffe0ff */
        /* <DEDUP_REMOVED lines=9> */
[----:B-1----:R-:W-:-:S04]  /*1550*/  FMUL R8, R8, R9 ;  /* 0x0000000908087220 */ /* 0x002fc80000400000 */
[----:B------:R-:W-:Y:S01]  /*1560*/  FADD R3, R3, R8 ;  /* 0x0000000803037221 */ /* 0x000fe20000000000 */
[----:B------:R3:W-:Y:S06]  /*1570*/  STG.E desc[UR10][R4.64], R8 ;  /* 0x0000000804007986 */ /* 0x0007ec000c10190a */
.L_x_17:
[----:B-----5:R-:W4:Y:S02]  /*1580*/  LDC R0, c[0x0][0x394] ;  /* 0x0000e500ff007b82 */ /* 0x020f240000000800 */
[----:B----4-:R-:W-:-:S13]  /*1590*/  ISETP.GE.AND P0, PT, R0, 0x1, PT ;  /* 0x000000010000780c */ /* 0x010fda0003f06270 */
[----:B------:R-:W-:Y:S05]  /*15a0*/  @!P0 EXIT ;  /* 0x000000000000894d */ /* 0x000fea0003800000 */
[C---:B------:R-:W-:Y:S01]  /*15b0*/  ISETP.GE.U32.AND P0, PT, R0.reuse, 0x10, PT ;  /* 0x000000100000780c */ /* 0x040fe20003f06070 */
[----:B------:R-:W-:Y:S01]  /*15c0*/  HFMA2 R7, -RZ, RZ, 0, 0 ;  /* 0x00000000ff077431 */ /* 0x000fe200000001ff */
[----:B------:R-:W-:-:S11]  /*15d0*/  LOP3.LUT R11, R0, 0xf, RZ, 0xc0, !PT ;  /* 0x0000000f000b7812 */ /* 0x000fd600078ec0ff */
[----:B------:R-:W-:Y:S05]  /*15e0*/  @!P0 BRA `(.L_x_22) ;  /* 0x0000001000108947 */ /* 0x000fea0003800000 */
[----:B------:R-:W4:Y:S01]  /*15f0*/  LDCU.64 UR4, c[0x0][0x388] ;  /* 0x00007100ff0477ac */ /* 0x000f220008000a00 */
[----:B------:R-:W-:Y:S02]  /*1600*/  LOP3.LUT R7, R0, 0x7ffffff0, RZ, 0xc0, !PT ;  /* 0x7ffffff000077812 */ /* 0x000fe400078ec0ff */
[----:B------:R-:W-:Y:S02]  /*1610*/  MOV R6, R2 ;  /* 0x0000000200067202 */ /* 0x000fe40000000f00 */
[----:B0123--:R-:W-:Y:S01]  /*1620*/  IADD3 R8, PT, PT, -R7, RZ, RZ ;  /* 0x000000ff07087210 */ /* 0x00ffe20007ffe1ff */
[----:B----4-:R-:W-:-:S04]  /*1630*/  UIADD3 UR4, UP0, UPT, UR4, 0x20, URZ ;  /* 0x0000002004047890 */ /* 0x010fc8000ff1e0ff */
[----:B------:R-:W-:-:S12]  /*1640*/  UIADD3.X UR5, UPT, UPT, URZ, UR5, URZ, UP0, !UPT ;  /* 0x00000005ff057290 */ /* 0x000fd800087fe4ff */
.L_x_55:
[----:B----4-:R-:W-:Y:S02]  /*1650*/  MOV R4, UR4 ;  /* 0x0000000400047c02 */ /* 0x010fe40008000f00 */
[----:B------:R-:W-:-:S03]  /*1660*/  MOV R5, UR5 ;  /* 0x0000000500057c02 */ /* 0x000fc60008000f00 */
[----:B------:R-:W-:-:S05]  /*1670*/  IMAD.WIDE R4, R6, 0x4, R4 ;  /* 0x0000000406047825 */ /* 0x000fca00078e0204 */
[----:B------:R-:W2:Y:S01]  /*1680*/  LDG.E R0, desc[UR10][R4.64+-0x20] ;  /* 0xffffe00a04007981 */ /* 0x000ea2000c1e1900 */
[----:B------:R-:W0:Y:S01]  /*1690*/  MUFU.RCP R10, R3 ;  /* 0x00000003000a7308 */ /* 0x000e220000001000 */
[----:B------:R-:W-:Y:S01]  /*16a0*/  IADD3 R8, PT, PT, R8, 0x10, RZ ;  /* 0x0000001008087810 */ /* 0x000fe20007ffe0ff */
[----:B------:R-:W-:Y:S03]  /*16b0*/  BSSY.RECONVERGENT B2, `(.L_x_23) ;  /* 0x000000b000027945 */ /* 0x000fe60003800200 */
[----:B------:R-:W-:Y:S01]  /*16c0*/  ISETP.NE.AND P2, PT, R8, RZ, PT ;  /* 0x000000ff0800720c */ /* 0x000fe20003f45270 */
[----:B0-----:R-:W-:-:S04]  /*16d0*/  FFMA R9, R10, -R3, 1 ;  /* 0x3f8000000a097423 */ /* 0x001fc80000000803 */
[----:B------:R-:W-:Y:S01]  /*16e0*/  FFMA R9, R10, R9, R10 ;  /* 0x000000090a097223 */ /* 0x000fe2000000000a */
[----:B--2---:R-:W0:Y:S03]  /*16f0*/  FCHK P0, R0, R3 ;  /* 0x0000000300007302 */ /* 0x004e260000000000 */
[----:B------:R-:W-:-:S04]  /*1700*/  FFMA R10, R0, R9, RZ ;  /* 0x00000009000a7223 */ /* 0x000fc800000000ff */
[----:B------:R-:W-:-:S04]  /*1710*/  FFMA R12, R10, -R3, R0 ;  /* 0x800000030a0c7223 */ /* 0x000fc80000000000 */
[----:B------:R-:W-:Y:S01]  /*1720*/  FFMA R9, R9, R12, R10 ;  /* 0x0000000c09097223 */ /* 0x000fe2000000000a */
[----:B0-----:R-:W-:Y:S06]  /*1730*/  @!P0 BRA `(.L_x_24) ;  /* 0x0000000000088947 */ /* 0x001fec0003800000 */
[----:B------:R-:W-:-:S07]  /*1740*/  MOV R12, 0x1760 ;  /* 0x00001760000c7802 */ /* 0x000fce0000000f00 */
[----:B------:R-:W-:Y:S05]  /*1750*/  CALL.REL.NOINC `($__internal_0_$__cuda_sm3x_div_rn_noftz_f32_slowpath) ;  /* 0x0000001c00547944 */ /* 0x000fea0003c00000 */
.L_x_24:
[----:B------:R-:W-:Y:S05]  /*1760*/  BSYNC.RECONVERGENT B2 ;  /* 0x0000000000027941 */ /* 0x000fea0003800200 */
.L_x_23:
[----:B------:R-:W2:Y:S01]  /*1770*/  LDG.E R15, desc[UR10][R4.64+-0x1c] ;  /* 0xffffe40a040f7981 */ /* 0x000ea2000c1e1900 */
[----:B------:R-:W0:Y:S01]  /*1780*/  MUFU.RCP R0, R3 ;  /* 0x0000000300007308 */ /* 0x000e220000001000 */
[----:B------:R-:W-:Y:S02]  /*1790*/  BSSY.RECONVERGENT B2, `(.L_x_25) ;  /* 0x000000d000027945 */ /* 0x000fe40003800200 */
[----:B------:R1:W-:Y:S01]  /*17a0*/  STG.E desc[UR10][R4.64+-0x20], R9 ;  /* 0xffffe00904007986 */ /* 0x0003e2000c10190a */
[----:B0-----:R-:W-:-:S04]  /*17b0*/  FFMA R13, R0, -R3, 1 ;  /* 0x3f800000000d7423 */ /* 0x001fc80000000803 */
[----:B------:R-:W-:Y:S01]  /*17c0*/  FFMA R0, R0, R13, R0 ;  /* 0x0000000d00007223 */ /* 0x000fe20000000000 */
[----:B--2---:R-:W0:Y:S03]  /*17d0*/  FCHK P0, R15, R3 ;  /* 0x000000030f007302 */ /* 0x004e260000000000 */
[----:B------:R-:W-:-:S04]  /*17e0*/  FFMA R10, R0, R15, RZ ;  /* 0x0000000f000a7223 */ /* 0x000fc800000000ff */
[----:B------:R-:W-:-:S04]  /*17f0*/  FFMA R13, R10, -R3, R15 ;  /* 0x800000030a0d7223 */ /* 0x000fc8000000000f */
[----:B------:R-:W-:Y:S01]  /*1800*/  FFMA R13, R0, R13, R10 ;  /* 0x0000000d000d7223 */ /* 0x000fe2000000000a */
[----:B01----:R-:W-:Y:S06]  /*1810*/  @!P0 BRA `(.L_x_26) ;  /* 0x0000000000108947 */ /* 0x003fec0003800000 */
[----:B------:R-:W-:Y:S02]  /*1820*/  MOV R0, R15 ;  /* 0x0000000f00007202 */ /* 0x000fe40000000f00 */
[----:B------:R-:W-:-:S07]  /*1830*/  MOV R12, 0x1850 ;  /* 0x00001850000c7802 */ /* 0x000fce0000000f00 */
[----:B------:R-:W-:Y:S05]  /*1840*/  CALL.REL.NOINC `($__internal_0_$__cuda_sm3x_div_rn_noftz_f32_slowpath) ;  /* 0x0000001c00187944 */ /* 0x000fea0003c00000 */
[----:B------:R-:W-:-:S07]  /*1850*/  MOV R13, R9 ;  /* 0x00000009000d7202 */ /* 0x000fce0000000f00 */
.L_x_26:
[----:B------:R-:W-:Y:S05]  /*1860*/  BSYNC.RECONVERGENT B2 ;  /* 0x0000000000027941 */ /* 0x000fea0003800200 */
.L_x_25:
        /* <DEDUP_REMOVED lines=14> */
.L_x_28:
[----:B------:R-:W-:Y:S05]  /*1950*/  BSYNC.RECONVERGENT B2 ;  /* 0x0000000000027941 */ /* 0x000fea0003800200 */
.L_x_27:
        /* <DEDUP_REMOVED lines=15> */
.L_x_30:
[----:B------:R-:W-:Y:S05]  /*1a50*/  BSYNC.RECONVERGENT B2 ;  /* 0x0000000000027941 */ /* 0x000fea0003800200 */
.L_x_29:
        /* <DEDUP_REMOVED lines=14> */
.L_x_32:
[----:B------:R-:W-:Y:S05]  /*1b40*/  BSYNC.RECONVERGENT B2 ;  /* 0x0000000000027941 */ /* 0x000fea0003800200 */
.L_x_31:
        /* <DEDUP_REMOVED lines=15> */
.L_x_34:
[----:B------:R-:W-:Y:S05]  /*1c40*/  BSYNC.RECONVERGENT B2 ;  /* 0x0000000000027941 */ /* 0x000fea0003800200 */
.L_x_33:
        /* <DEDUP_REMOVED lines=14> */
.L_x_36:
[----:B------:R-:W-:Y:S05]  /*1d30*/  BSYNC.RECONVERGENT B2 ;  /* 0x0000000000027941 */ /* 0x000fea0003800200 */
.L_x_35:
        /* <DEDUP_REMOVED lines=15> */
.L_x_38:
[----:B------:R-:W-:Y:S05]  /*1e30*/  BSYNC.RECONVERGENT B2 ;  /* 0x0000000000027941 */ /* 0x000fea0003800200 */
.L_x_37:
        /* <DEDUP_REMOVED lines=14> */
.L_x_40:
[----:B------:R-:W-:Y:S05]  /*1f20*/  BSYNC.RECONVERGENT B2 ;  /* 0x0000000000027941 */ /* 0x000fea0003800200 */
.L_x_39:
        /* <DEDUP_REMOVED lines=15> */
.L_x_42:
[----:B------:R-:W-:Y:S05]  /*2020*/  BSYNC.RECONVERGENT B2 ;  /* 0x0000000000027941 */ /* 0x000fea0003800200 */
.L_x_41:
        /* <DEDUP_REMOVED lines=14> */
.L_x_44:
[----:B------:R-:W-:Y:S05]  /*2110*/  BSYNC.RECONVERGENT B2 ;  /* 0x0000000000027941 */ /* 0x000fea0003800200 */
.L_x_43:
        /* <DEDUP_REMOVED lines=15> */
.L_x_46:
[----:B------:R-:W-:Y:S05]  /*2210*/  BSYNC.RECONVERGENT B2 ;  /* 0x0000000000027941 */ /* 0x000fea0003800200 */
.L_x_45:
        /* <DEDUP_REMOVED lines=14> */
.L_x_48:
[----:B------:R-:W-:Y:S05]  /*2300*/  BSYNC.RECONVERGENT B2 ;  /* 0x0000000000027941 */ /* 0x000fea0003800200 */
.L_x_47:
        /* <DEDUP_REMOVED lines=15> */
.L_x_50:
[----:B------:R-:W-:Y:S05]  /*2400*/  BSYNC.RECONVERGENT B2 ;  /* 0x0000000000027941 */ /* 0x000fea0003800200 */
.L_x_49:
        /* <DEDUP_REMOVED lines=14> */
.L_x_52:
[----:B------:R-:W-:Y:S05]  /*24f0*/  BSYNC.RECONVERGENT B2 ;  /* 0x0000000000027941 */ /* 0x000fea0003800200 */
.L_x_51:
        /* <DEDUP_REMOVED lines=15> */
.L_x_54:
[----:B------:R-:W-:Y:S05]  /*25f0*/  BSYNC.RECONVERGENT B2 ;  /* 0x0000000000027941 */ /* 0x000fea0003800200 */
.L_x_53:
[----:B------:R4:W-:Y:S01]  /*2600*/  STG.E desc[UR10][R4.64+0x1c], R13 ;  /* 0x00001c0d04007986 */ /* 0x0009e2000c10190a */
[----:B------:R-:W-:Y:S01]  /*2610*/  IADD3 R6, PT, PT, R6, 0x10, RZ ;  /* 0x0000001006067810 */ /* 0x000fe20007ffe0ff */
[----:B------:R-:W-:Y:S06]  /*2620*/  @P2 BRA `(.L_x_55) ;  /* 0xfffffff000082947 */ /* 0x000fec000383ffff */
.L_x_22:
[----:B------:R-:W-:-:S13]  /*2630*/  ISETP.NE.AND P0, PT, R11, RZ, PT ;  /* 0x000000ff0b00720c */ /* 0x000fda0003f05270 */
[----:B------:R-:W-:Y:S05]  /*2640*/  @!P0 EXIT ;  /* 0x000000000000894d */ /* 0x000fea0003800000 */
[----:B------:R-:W5:Y:S01]  /*2650*/  LDCU UR4, c[0x0][0x394] ;  /* 0x00007280ff0477ac */ /* 0x000f620008000800 */
[----:B------:R-:W-:Y:S01]  /*2660*/  ISETP.GE.U32.AND P0, PT, R11, 0x8, PT ;  /* 0x000000080b00780c */ /* 0x000fe20003f06070 */
[----:B-----5:R-:W-:-:S12]  /*2670*/  ULOP3.LUT UR4, UR4, 0x7, URZ, 0xc0, !UPT ;  /* 0x0000000704047892 */ /* 0x020fd8000f8ec0ff */
[----:B------:R-:W-:Y:S05]  /*2680*/  @!P0 BRA `(.L_x_56) ;  /* 0x0000000800008947 */ /* 0x000fea0003800000 */
[----:B---34-:R-:W3:Y:S01]  /*2690*/  LDC.64 R4, c[0x0][0x388] ;  /* 0x0000e200ff047b82 */ /* 0x018ee20000000a00 */
[----:B012---:R-:W-:-:S05]  /*26a0*/  IADD3 R9, PT, PT, R2, R7, RZ ;  /* 0x0000000702097210 */ /* 0x007fca0007ffe0ff */
[----:B---3--:R-:W-:-:S05]  /*26b0*/  IMAD.WIDE R4, R9, 0x4, R4 ;  /* 0x0000000409047825 */ /* 0x008fca00078e0204 */
[----:B------:R-:W2:Y:S01]  /*26c0*/  LDG.E R11, desc[UR10][R4.64] ;  /* 0x0000000a040b7981 */ /* 0x000ea2000c1e1900 */
[----:B------:R-:W0:Y:S01]  /*26d0*/  MUFU.RCP R0, R3 ;  /* 0x0000000300007308 */ /* 0x000e220000001000 */
[----:B------:R-:W-:Y:S01]  /*26e0*/  BSSY.RECONVERGENT B2, `(.L_x_57) ;  /* 0x000000b000027945 */ /* 0x000fe20003800200 */
[----:B0-----:R-:W-:-:S04]  /*26f0*/  FFMA R9, R0, -R3, 1 ;  /* 0x3f80000000097423 */ /* 0x001fc80000000803 */
[----:B------:R-:W-:Y:S02]  /*2700*/  FFMA R0, R0, R9, R0 ;  /* 0x0000000900007223 */ /* 0x000fe40000000000 */
[----:B--2---:R-:W0:Y:S02]  /*2710*/  FCHK P0, R11, R3 ;  /* 0x000000030b007302 */ /* 0x004e240000000000 */
[----:B------:R-:W-:-:S04]  /*2720*/  FFMA R6, R0, R11, RZ ;  /* 0x0000000b00067223 */ /* 0x000fc800000000ff */
[----:B------:R-:W-:-:S04]  /*2730*/  FFMA R9, R6, -R3, R11 ;  /* 0x8000000306097223 */ /* 0x000fc8000000000b */
[----:B------:R-:W-:Y:S01]  /*2740*/  FFMA R9, R0, R9, R6 ;  /* 0x0000000900097223 */ /* 0x000fe20000000006 */
[----:B0-----:R-:W-:Y:S06]  /*2750*/  @!P0 BRA `(.L_x_58) ;  /* 0x00000000000c8947 */ /* 0x001fec0003800000 */
[----:B------:R-:W-:Y:S02]  /*2760*/  MOV R0, R11 ;  /* 0x0000000b00007202 */ /* 0x000fe40000000f00 */
[----:B------:R-:W-:-:S07]  /*2770*/  MOV R12, 0x2790 ;  /* 0x00002790000c7802 */ /* 0x000fce0000000f00 */
[----:B------:R-:W-:Y:S05]  /*2780*/  CALL.REL.NOINC `($__internal_0_$__cuda_sm3x_div_rn_noftz_f32_slowpath) ;  /* 0x0000000c00487944 */ /* 0x000fea0003c00000 */
.L_x_58:
[----:B------:R-:W-:Y:S05]  /*2790*/  BSYNC.RECONVERGENT B2 ;  /* 0x0000000000027941 */ /* 0x000fea0003800200 */
.L_x_57:
        /* <DEDUP_REMOVED lines=15> */
.L_x_60:
[----:B------:R-:W-:Y:S05]  /*2890*/  BSYNC.RECONVERGENT B2 ;  /* 0x0000000000027941 */ /* 0x000fea0003800200 */
.L_x_59:
        /* <DEDUP_REMOVED lines=14> */
.L_x_62:
[----:B------:R-:W-:Y:S05]  /*2980*/  BSYNC.RECONVERGENT B2 ;  /* 0x0000000000027941 */ /* 0x000fea0003800200 */
.L_x_61:
        /* <DEDUP_REMOVED lines=15> */
.L_x_64:
[----:B------:R-:W-:Y:S05]  /*2a80*/  BSYNC.RECONVERGENT B2 ;  /* 0x0000000000027941 */ /* 0x000fea0003800200 */
.L_x_63:
        /* <DEDUP_REMOVED lines=14> */
.L_x_66:
[----:B------:R-:W-:Y:S05]  /*2b70*/  BSYNC.RECONVERGENT B2 ;  /* 0x0000000000027941 */ /* 0x000fea0003800200 */
.L_x_65:
        /* <DEDUP_REMOVED lines=15> */
.L_x_68:
[----:B------:R-:W-:Y:S05]  /*2c70*/  BSYNC.RECONVERGENT B2 ;  /* 0x0000000000027941 */ /* 0x000fea0003800200 */
.L_x_67:
        /* <DEDUP_REMOVED lines=14> */
.L_x_70:
[----:B------:R-:W-:Y:S05]  /*2d60*/  BSYNC.RECONVERGENT B2 ;  /* 0x0000000000027941 */ /* 0x000fea0003800200 */
.L_x_69:
        /* <DEDUP_REMOVED lines=15> */
.L_x_72:
[----:B------:R-:W-:Y:S05]  /*2e60*/  BSYNC.RECONVERGENT B2 ;  /* 0x0000000000027941 */ /* 0x000fea0003800200 */
.L_x_71:
[----:B------:R0:W-:Y:S01]  /*2e70*/  STG.E desc[UR10][R4.64+0x1c], R11 ;  /* 0x00001c0b04007986 */ /* 0x0001e2000c10190a */
[----:B------:R-:W-:-:S07]  /*2e80*/  IADD3 R7, PT, PT, R7, 0x8, RZ ;  /* 0x0000000807077810 */ /* 0x000fce0007ffe0ff */
.L_x_56:
[----:B------:R-:W-:-:S13]  /*2e90*/  ISETP.NE.AND P0, PT, RZ, UR4, PT ;  /* 0x00000004ff007c0c */ /* 0x000fda000bf05270 */
[----:B------:R-:W-:Y:S05]  /*2ea0*/  @!P0 EXIT ;  /* 0x000000000000894d */ /* 0x000fea0003800000 */
[----:B------:R-:W5:Y:S01]  /*2eb0*/  LDCU UR5, c[0x0][0x394] ;  /* 0x00007280ff0577ac */ /* 0x000f620008000800 */
[----:B------:R-:W-:Y:S02]  /*2ec0*/  UISETP.GE.U32.AND UP0, UPT, UR4, 0x4, UPT ;  /* 0x000000040400788c */ /* 0x000fe4000bf06070 */
[----:B-----5:R-:W-:-:S07]  /*2ed0*/  ULOP3.LUT UR5, UR5, 0x3, URZ, 0xc0, !UPT ;  /* 0x0000000305057892 */ /* 0x020fce000f8ec0ff */
[----:B------:R-:W-:Y:S05]  /*2ee0*/  BRA.U !UP0, `(.L_x_73) ;  /* 0x0000000508087547 */ /* 0x000fea000b800000 */
[----:B0--34-:R-:W0:Y:S01]  /*2ef0*/  LDC.64 R4, c[0x0][0x388] ;  /* 0x0000e200ff047b82 */ /* 0x019e220000000a00 */
[----:B-12---:R-:W-:-:S05]  /*2f00*/  IADD3 R9, PT, PT, R2, R7, RZ ;  /* 0x0000000702097210 */ /* 0x006fca0007ffe0ff */
[----:B0-----:R-:W-:-:S05]  /*2f10*/  IMAD.WIDE R4, R9, 0x4, R4 ;  /* 0x0000000409047825 */ /* 0x001fca00078e0204 */
        /* <DEDUP_REMOVED lines=13> */
.L_x_75:
[----:B------:R-:W-:Y:S05]  /*2ff0*/  BSYNC.RECONVERGENT B2 ;  /* 0x0000000000027941 */ /* 0x000fea0003800200 */
.L_x_74:
        /* <DEDUP_REMOVED lines=15> */
.L_x_77:
[----:B------:R-:W-:Y:S05]  /*30f0*/  BSYNC.RECONVERGENT B2 ;  /* 0x0000000000027941 */ /* 0x000fea0003800200 */
.L_x_76:
        /* <DEDUP_REMOVED lines=14> */
.L_x_79:
[----:B------:R-:W-:Y:S05]  /*31e0*/  BSYNC.RECONVERGENT B2 ;  /* 0x0000000000027941 */ /* 0x000fea0003800200 */
.L_x_78:
        /* <DEDUP_REMOVED lines=15> */
.L_x_81:
[----:B------:R-:W-:Y:S05]  /*32e0*/  BSYNC.RECONVERGENT B2 ;  /* 0x0000000000027941 */ /* 0x000fea0003800200 */
.L_x_80:
[----:B------:R0:W-:Y:S01]  /*32f0*/  STG.E desc[UR10][R4.64+0xc], R11 ;  /* 0x00000c0b04007986 */ /* 0x0001e2000c10190a */
[----:B------:R-:W-:-:S07]  /*3300*/  IADD3 R7, PT, PT, R7, 0x4, RZ ;  /* 0x0000000407077810 */ /* 0x000fce0007ffe0ff */
.L_x_73:
[----:B------:R-:W-:-:S13]  /*3310*/  ISETP.NE.AND P0, PT, RZ, UR5, PT ;  /* 0x00000005ff007c0c */ /* 0x000fda000bf05270 */
[----:B------:R-:W-:Y:S05]  /*3320*/  @!P0 EXIT ;  /* 0x000000000000894d */ /* 0x000fea0003800000 */
[----:B0--34-:R-:W0:Y:S01]  /*3330*/  LDC.64 R4, c[0x0][0x388] ;  /* 0x0000e200ff047b82 */ /* 0x019e220000000a00 */
[----:B------:R-:W-:Y:S01]  /*3340*/  IADD3 R11, PT, PT, R2, R7, RZ ;  /* 0x00000007020b7210 */ /* 0x000fe20007ffe0ff */
[----:B------:R-:W-:-:S12]  /*3350*/  UIADD3 UR4, UPT, UPT, -UR5, URZ, URZ ;  /* 0x000000ff05047290 */ /* 0x000fd8000fffe1ff */
.L_x_84:
[----:B0--3--:R-:W-:-:S05]  /*3360*/  IMAD.WIDE R6, R11, 0x4, R4 ;  /* 0x000000040b067825 */ /* 0x009fca00078e0204 */
[----:B-1----:R-:W3:Y:S01]  /*3370*/  LDG.E R13, desc[UR10][R6.64] ;  /* 0x0000000a060d7981 */ /* 0x002ee2000c1e1900 */
[----:B------:R-:W2:Y:S01]  /*3380*/  MUFU.RCP R0, R3 ;  /* 0x0000000300007308 */ /* 0x000ea20000001000 */
[----:B------:R-:W-:Y:S01]  /*3390*/  UIADD3 UR4, UPT, UPT, UR4, 0x1, URZ ;  /* 0x0000000104047890 */ /* 0x000fe2000fffe0ff */
[----:B------:R-:W-:Y:S03]  /*33a0*/  BSSY.RECONVERGENT B2, `(.L_x_82) ;  /* 0x000000c000027945 */ /* 0x000fe60003800200 */
[----:B------:R-:W-:Y:S01]  /*33b0*/  UISETP.NE.AND UP0, UPT, UR4, URZ, UPT ;  /* 0x000000ff0400728c */ /* 0x000fe2000bf05270 */
[----:B--2---:R-:W-:-:S04]  /*33c0*/  FFMA R9, R0, -R3, 1 ;  /* 0x3f80000000097423 */ /* 0x004fc80000000803 */
[----:B------:R-:W-:Y:S01]  /*33d0*/  FFMA R0, R0, R9, R0 ;  /* 0x0000000900007223 */ /* 0x000fe20000000000 */
[----:B---3--:R-:W0:Y:S03]  /*33e0*/  FCHK P0, R13, R3 ;  /* 0x000000030d007302 */ /* 0x008e260000000000 */
[----:B------:R-:W-:-:S04]  /*33f0*/  FFMA R2, R0, R13, RZ ;  /* 0x0000000d00027223 */ /* 0x000fc800000000ff */
[----:B------:R-:W-:-:S04]  /*3400*/  FFMA R9, R2, -R3, R13 ;  /* 0x8000000302097223 */ /* 0x000fc8000000000d */
[----:B------:R-:W-:Y:S01]  /*3410*/  FFMA R9, R0, R9, R2 ;  /* 0x0000000900097223 */ /* 0x000fe20000000002 */
[----:B0-----:R-:W-:Y:S06]  /*3420*/  @!P0 BRA `(.L_x_83) ;  /* 0x00000000000c8947 */ /* 0x001fec0003800000 */
[----:B------:R-:W-:Y:S02]  /*3430*/  MOV R0, R13 ;  /* 0x0000000d00007202 */ /* 0x000fe40000000f00 */
[----:B------:R-:W-:-:S07]  /*3440*/  MOV R12, 0x3460 ;  /* 0x00003460000c7802 */ /* 0x000fce0000000f00 */
[----:B------:R-:W-:Y:S05]  /*3450*/  CALL.REL.NOINC `($__internal_0_$__cuda_sm3x_div_rn_noftz_f32_slowpath) ;  /* 0x0000000000147944 */ /* 0x000fea0003c00000 */
.L_x_83:
[----:B------:R-:W-:Y:S05]  /*3460*/  BSYNC.RECONVERGENT B2 ;  /* 0x0000000000027941 */ /* 0x000fea0003800200 */
.L_x_82:
[----:B------:R3:W-:Y:S01]  /*3470*/  STG.E desc[UR10][R6.64], R9 ;  /* 0x0000000906007986 */ /* 0x0007e2000c10190a */
[----:B------:R-:W-:Y:S01]  /*3480*/  IADD3 R11, PT, PT, R11, 0x1, RZ ;  /* 0x000000010b0b7810 */ /* 0x000fe20007ffe0ff */
[----:B------:R-:W-:Y:S06]  /*3490*/  BRA.U UP0, `(.L_x_84) ;  /* 0xfffffffd00b07547 */ /* 0x000fec000b83ffff */
[----:B------:R-:W-:Y:S05]  /*34a0*/  EXIT ;  /* 0x000000000000794d */ /* 0x000fea0003800000 */
        .weak           $__internal_0_$__cuda_sm3x_div_rn_noftz_f32_slowpath
        .type           $__internal_0_$__cuda_sm3x_div_rn_noftz_f32_slowpath,@function
        .size           $__internal_0_$__cuda_sm3x_div_rn_noftz_f32_slowpath,(.L_x_97 - $__internal_0_$__cuda_sm3x_div_rn_noftz_f32_slowpath)
$__internal_0_$__cuda_sm3x_div_rn_noftz_f32_slowpath:
[----:B------:R-:W-:Y:S01]  /*34b0*/  SHF.R.U32.HI R10, RZ, 0x17, R3 ;  /* 0x00000017ff0a7819 */ /* 0x000fe20000011603 */
[----:B------:R-:W-:Y:S01]  /*34c0*/  BSSY.RECONVERGENT B0, `(.L_x_85) ;  /* 0x0000063000007945 */ /* 0x000fe20003800200 */
[----:B------:R-:W-:Y:S02]  /*34d0*/  SHF.R.U32.HI R13, RZ, 0x17, R0 ;  /* 0x00000017ff0d7819 */ /* 0x000fe40000011600 */
[----:B------:R-:W-:Y:S02]  /*34e0*/  LOP3.LUT R10, R10, 0xff, RZ, 0xc0, !PT ;  /* 0x000000ff0a0a7812 */ /* 0x000fe400078ec0ff */
[----:B------:R-:W-:Y:S02]  /*34f0*/  LOP3.LUT R13, R13, 0xff, RZ, 0xc0, !PT ;  /* 0x000000ff0d0d7812 */ /* 0x000fe400078ec0ff */
[----:B------:R-:W-:Y:S02]  /*3500*/  IADD3 R16, PT, PT, R10, -0x1, RZ ;  /* 0xffffffff0a107810 */ /* 0x000fe40007ffe0ff */
[----:B------:R-:W-:-:S02]  /*3510*/  IADD3 R14, PT, PT, R13, -0x1, RZ ;  /* 0xffffffff0d0e7810 */ /* 0x000fc40007ffe0ff */
[----:B------:R-:W-:Y:S02]  /*3520*/  ISETP.GT.U32.AND P0, PT, R16, 0xfd, PT ;  /* 0x000000fd1000780c */ /* 0x000fe40003f04070 */
[----:B------:R-:W-:Y:S02]  /*3530*/  MOV R15, R3 ;  /* 0x00000003000f7202 */ /* 0x000fe40000000f00 */
[----:B------:R-:W-:-:S13]  /*3540*/  ISETP.GT.U32.OR P0, PT, R14, 0xfd, P0 ;  /* 0x000000fd0e00780c */ /* 0x000fda0000704470 */
[----:B------:R-:W-:Y:S01]  /*3550*/  @!P0 MOV R9, RZ ;  /* 0x000000ff00098202 */ /* 0x000fe20000000f00 */
[----:B------:R-:W-:Y:S06]  /*3560*/  @!P0 BRA `(.L_x_86) ;  /* 0x00000000005c8947 */ /* 0x000fec0003800000 */
[----:B------:R-:W-:Y:S02]  /*3570*/  FSETP.GTU.FTZ.AND P0, PT, |R0|, +INF , PT ;  /* 0x7f8000000000780b */ /* 0x000fe40003f1c200 */
[----:B------:R-:W-:-:S04]  /*3580*/  FSETP.GTU.FTZ.AND P1, PT, |R3|, +INF , PT ;  /* 0x7f8000000300780b */ /* 0x000fc80003f3c200 */
[----:B------:R-:W-:-:S13]  /*3590*/  PLOP3.LUT P0, PT, P0, P1, PT, 0xf8, 0x8f ;  /* 0x00000000008f781c */ /* 0x000fda0000703f70 */
[----:B------:R-:W-:Y:S05]  /*35a0*/  @P0 BRA `(.L_x_87) ;  /* 0x00000004004c0947 */ /* 0x000fea0003800000 */
[----:B------:R-:W-:-:S13]  /*35b0*/  LOP3.LUT P0, RZ, R15, 0x7fffffff, R0, 0xc8, !PT ;  /* 0x7fffffff0fff7812 */ /* 0x000fda000780c800 */
[----:B------:R-:W-:Y:S05]  /*35c0*/  @!P0 BRA `(.L_x_88) ;  /* 0x00000004003c8947 */ /* 0x000fea0003800000 */
[C---:B------:R-:W-:Y:S02]  /*35d0*/  FSETP.NEU.FTZ.AND P3, PT, |R0|.reuse, +INF , PT ;  /* 0x7f8000000000780b */ /* 0x040fe40003f7d200 */
[----:B------:R-:W-:Y:S02]  /*35e0*/  FSETP.NEU.FTZ.AND P1, PT, |R3|, +INF , PT ;  /* 0x7f8000000300780b */ /* 0x000fe40003f3d200 */
[----:B------:R-:W-:-:S11]  /*35f0*/  FSETP.NEU.FTZ.AND P0, PT, |R0|, +INF , PT ;  /* 0x7f8000000000780b */ /* 0x000fd60003f1d200 */
[----:B------:R-:W-:Y:S05]  /*3600*/  @!P1 BRA !P3, `(.L_x_88) ;  /* 0x00000004002c9947 */ /* 0x000fea0005800000 */
[----:B------:R-:W-:-:S04]  /*3610*/  LOP3.LUT P3, RZ, R0, 0x7fffffff, RZ, 0xc0, !PT ;  /* 0x7fffffff00ff7812 */ /* 0x000fc8000786c0ff */
[----:B------:R-:W-:-:S13]  /*3620*/  PLOP3.LUT P1, PT, P1, P3, PT, 0x2f, 0xf2 ;  /* 0x0000000000f2781c */ /* 0x000fda0000f26577 */
[----:B------:R-:W-:Y:S05]  /*3630*/  @P1 BRA `(.L_x_89) ;  /* 0x0000000400181947 */ /* 0x000fea0003800000 */
[----:B------:R-:W-:-:S04]  /*3640*/  LOP3.LUT P1, RZ, R15, 0x7fffffff, RZ, 0xc0, !PT ;  /* 0x7fffffff0fff7812 */ /* 0x000fc8000782c0ff */
[----:B------:R-:W-:-:S13]  /*3650*/  PLOP3.LUT P0, PT, P0, P1, PT, 0x2f, 0xf2 ;  /* 0x0000000000f2781c */ /* 0x000fda0000702577 */
[----:B------:R-:W-:Y:S05]  /*3660*/  @P0 BRA `(.L_x_90) ;  /* 0x0000000400000947 */ /* 0x000fea0003800000 */
[----:B------:R-:W-:Y:S02]  /*3670*/  ISETP.GE.AND P0, PT, R14, RZ, PT ;  /* 0x000000ff0e00720c */ /* 0x000fe40003f06270 */
[----:B------:R-:W-:-:S11]  /*3680*/  ISETP.GE.AND P1, PT, R16, RZ, PT ;  /* 0x000000ff1000720c */ /* 0x000fd60003f26270 */
[----:B------:R-:W-:Y:S01]  /*3690*/  @P0 MOV R9, RZ ;  /* 0x000000ff00090202 */ /* 0x000fe20000000f00 */
[----:B------:R-:W-:Y:S01]  /*36a0*/  @!P0 FFMA R0, R0, 1.84467440737095516160e+19, RZ ;  /* 0x5f80000000008823 */ /* 0x000fe200000000ff */
[----:B------:R-:W-:Y:S01]  /*36b0*/  @!P0 MOV R9, 0xffffffc0 ;  /* 0xffffffc000098802 */ /* 0x000fe20000000f00 */
[----:B------:R-:W-:-:S03]  /*36c0*/  @!P1 FFMA R15, R3, 1.84467440737095516160e+19, RZ ;  /* 0x5f800000030f9823 */ /* 0x000fc600000000ff */
[----:B------:R-:W-:-:S07]  /*36d0*/  @!P1 IADD3 R9, PT, PT, R9, 0x40, RZ ;  /* 0x0000004009099810 */ /* 0x000fce0007ffe0ff */
.L_x_86:
[----:B------:R-:W-:Y:S01]  /*36e0*/  LEA R14, R10, 0xc0800000, 0x17 ;  /* 0xc08000000a0e7811 */ /* 0x000fe200078eb8ff */
[----:B------:R-:W-:Y:S01]  /*36f0*/  BSSY.RECONVERGENT B1, `(.L_x_91) ;  /* 0x0000036000017945 */ /* 0x000fe20003800200 */
[----:B------:R-:W-:Y:S02]  /*3700*/  IADD3 R13, PT, PT, R13, -0x7f, RZ ;  /* 0xffffff810d0d7810 */ /* 0x000fe40007ffe0ff */
[----:B------:R-:W-:-:S03]  /*3710*/  IADD3 R16, PT, PT, -R14, R15, RZ ;  /* 0x0000000f0e107210 */ /* 0x000fc60007ffe1ff */
[C---:B------:R-:W-:Y:S01]  /*3720*/  IMAD R0, R13.reuse, -0x800000, R0 ;  /* 0xff8000000d007824 */ /* 0x040fe200078e0200 */
[----:B------:R0:W1:Y:S01]  /*3730*/  MUFU.RCP R14, R16 ;  /* 0x00000010000e7308 */ /* 0x0000620000001000 */
[----:B------:R-:W-:Y:S01]  /*3740*/  FADD.FTZ R17, -R16, -RZ ;  /* 0x800000ff10117221 */ /* 0x000fe20000010100 */
[----:B0-----:R-:W-:-:S04]  /*3750*/  IADD3 R16, PT, PT, R13, 0x7f, -R10 ;  /* 0x0000007f0d107810 */ /* 0x001fc80007ffe80a */
[----:B------:R-:W-:Y:S01]  /*3760*/  IADD3 R9, PT, PT, R16, R9, RZ ;  /* 0x0000000910097210 */ /* 0x000fe20007ffe0ff */
[----:B-1----:R-:W-:-:S04]  /*3770*/  FFMA R15, R14, R17, 1 ;  /* 0x3f8000000e0f7423 */ /* 0x002fc80000000011 */
[----:B------:R-:W-:-:S04]  /*3780*/  FFMA R15, R14, R15, R14 ;  /* 0x0000000f0e0f7223 */ /* 0x000fc8000000000e */
[----:B------:R-:W-:-:S04]  /*3790*/  FFMA R14, R0, R15, RZ ;  /* 0x0000000f000e7223 */ /* 0x000fc800000000ff */
[----:B------:R-:W-:-:S04]  /*37a0*/  FFMA R18, R17, R14, R0 ;  /* 0x0000000e11127223 */ /* 0x000fc80000000000 */
[----:B------:R-:W-:-:S04]  /*37b0*/  FFMA R14, R15, R18, R14 ;  /* 0x000000120f0e7223 */ /* 0x000fc8000000000e */
[----:B------:R-:W-:-:S04]  /*37c0*/  FFMA R17, R17, R14, R0 ;  /* 0x0000000e11117223 */ /* 0x000fc80000000000 */
[----:B------:R-:W-:-:S05]  /*37d0*/  FFMA R0, R15, R17, R14 ;  /* 0x000000110f007223 */ /* 0x000fca000000000e */
[----:B------:R-:W-:-:S04]  /*37e0*/  SHF.R.U32.HI R10, RZ, 0x17, R0 ;  /* 0x00000017ff0a7819 */ /* 0x000fc80000011600 */
[----:B------:R-:W-:-:S04]  /*37f0*/  LOP3.LUT R10, R10, 0xff, RZ, 0xc0, !PT ;  /* 0x000000ff0a0a7812 */ /* 0x000fc800078ec0ff */
[----:B------:R-:W-:-:S04]  /*3800*/  IADD3 R10, PT, PT, R10, R9, RZ ;  /* 0x000000090a0a7210 */ /* 0x000fc80007ffe0ff */
[----:B------:R-:W-:-:S04]  /*3810*/  IADD3 R13, PT, PT, R10, -0x1, RZ ;  /* 0xffffffff0a0d7810 */ /* 0x000fc80007ffe0ff */
[----:B------:R-:W-:-:S13]  /*3820*/  ISETP.GE.U32.AND P0, PT, R13, 0xfe, PT ;  /* 0x000000fe0d00780c */ /* 0x000fda0003f06070 */
[----:B------:R-:W-:Y:S05]  /*3830*/  @!P0 BRA `(.L_x_92) ;  /* 0x0000000000808947 */ /* 0x000fea0003800000 */
[----:B------:R-:W-:-:S13]  /*3840*/  ISETP.GT.AND P0, PT, R10, 0xfe, PT ;  /* 0x000000fe0a00780c */ /* 0x000fda0003f04270 */
[----:B------:R-:W-:Y:S05]  /*3850*/  @P0 BRA `(.L_x_93) ;  /* 0x00000000006c0947 */ /* 0x000fea0003800000 */
[----:B------:R-:W-:-:S13]  /*3860*/  ISETP.GE.AND P0, PT, R10, 0x1, PT ;  /* 0x000000010a00780c */ /* 0x000fda0003f06270 */
[----:B------:R-:W-:Y:S05]  /*3870*/  @P0 BRA `(.L_x_94) ;  /* 0x0000000000740947 */ /* 0x000fea0003800000 */
[----:B------:R-:W-:Y:S02]  /*3880*/  ISETP.GE.AND P0, PT, R10, -0x18, PT ;  /* 0xffffffe80a00780c */ /* 0x000fe40003f06270 */
[----:B------:R-:W-:-:S11]  /*3890*/  LOP3.LUT R0, R0, 0x80000000, RZ, 0xc0, !PT ;  /* 0x8000000000007812 */ /* 0x000fd600078ec0ff */
[----:B------:R-:W-:Y:S05]  /*38a0*/  @!P0 BRA `(.L_x_94) ;  /* 0x0000000000688947 */ /* 0x000fea0003800000 */
[-CC-:B------:R-:W-:Y:S01]  /*38b0*/  FFMA.RZ R9, R15, R17.reuse, R14.reuse ;  /* 0x000000110f097223 */ /* 0x180fe2000000c00e */
[C---:B------:R-:W-:Y:S02]  /*38c0*/  IADD3 R16, PT, PT, R10.reuse, 0x20, RZ ;  /* 0x000000200a107810 */ /* 0x040fe40007ffe0ff */
[C---:B------:R-:W-:Y:S02]  /*38d0*/  ISETP.NE.AND P3, PT, R10.reuse, RZ, PT ;  /* 0x000000ff0a00720c */ /* 0x040fe40003f65270 */
[----:B------:R-:W-:Y:S01]  /*38e0*/  LOP3.LUT R13, R9, 0x7fffff, RZ, 0xc0, !PT ;  /* 0x007fffff090d7812 */ /* 0x000fe200078ec0ff */
[CCC-:B------:R-:W-:Y:S01]  /*38f0*/  FFMA.RP R9, R15.reuse, R17.reuse, R14.reuse ;  /* 0x000000110f097223 */ /* 0x1c0fe2000000800e */
[----:B------:R-:W-:Y:S01]  /*3900*/  FFMA.RM R14, R15, R17, R14 ;  /* 0x000000110f0e7223 */ /* 0x000fe2000000400e */
[----:B------:R-:W-:Y:S02]  /*3910*/  ISETP.NE.AND P1, PT, R10, RZ, PT ;  /* 0x000000ff0a00720c */ /* 0x000fe40003f25270 */
[----:B------:R-:W-:-:S02]  /*3920*/  LOP3.LUT R13, R13, 0x800000, RZ, 0xfc, !PT ;  /* 0x008000000d0d7812 */ /* 0x000fc400078efcff */
[----:B------:R-:W-:Y:S02]  /*3930*/  IADD3 R10, PT, PT, -R10, RZ, RZ ;  /* 0x000000ff0a0a7210 */ /* 0x000fe40007ffe1ff */
[----:B------:R-:W-:Y:S02]  /*3940*/  SHF.L.U32 R16, R13, R16, RZ ;  /* 0x000000100d107219 */ /* 0x000fe400000006ff */
[----:B------:R-:W-:Y:S02]  /*3950*/  FSETP.NEU.FTZ.AND P0, PT, R9, R14, PT ;  /* 0x0000000e0900720b */ /* 0x000fe40003f1d000 */
[----:B------:R-:W-:Y:S02]  /*3960*/  SEL R10, R10, RZ, P3 ;  /* 0x000000ff0a0a7207 */ /* 0x000fe40001800000 */
[----:B------:R-:W-:Y:S02]  /*3970*/  ISETP.NE.AND P1, PT, R16, RZ, P1 ;  /* 0x000000ff1000720c */ /* 0x000fe40000f25270 */
[----:B------:R-:W-:-:S02]  /*3980*/  SHF.R.U32.HI R10, RZ, R10, R13 ;  /* 0x0000000aff0a7219 */ /* 0x000fc4000001160d */
[----:B------:R-:W-:Y:S02]  /*3990*/  PLOP3.LUT P0, PT, P0, P1, PT, 0xf8, 0x8f ;  /* 0x00000000008f781c */ /* 0x000fe40000703f70 */
[----:B------:R-:W-:Y:S02]  /*39a0*/  SHF.R.U32.HI R14, RZ, 0x1, R10 ;  /* 0x00000001ff0e7819 */ /* 0x000fe4000001160a */
[----:B------:R-:W-:-:S04]  /*39b0*/  SEL R9, RZ, 0x1, !P0 ;  /* 0x00000001ff097807 */ /* 0x000fc80004000000 */
[----:B------:R-:W-:-:S04]  /*39c0*/  LOP3.LUT R9, R9, 0x1, R14, 0xf8, !PT ;  /* 0x0000000109097812 */ /* 0x000fc800078ef80e */
[----:B------:R-:W-:-:S04]  /*39d0*/  LOP3.LUT R9, R9, R10, RZ, 0xc0, !PT ;  /* 0x0000000a09097212 */ /* 0x000fc800078ec0ff */
[----:B------:R-:W-:-:S04]  /*39e0*/  IADD3 R9, PT, PT, R14, R9, RZ ;  /* 0x000000090e097210 */ /* 0x000fc80007ffe0ff */
[----:B------:R-:W-:Y:S01]  /*39f0*/  LOP3.LUT R0, R9, R0, RZ, 0xfc, !PT ;  /* 0x0000000009007212 */ /* 0x000fe200078efcff */
[----:B------:R-:W-:Y:S06]  /*3a00*/  BRA `(.L_x_94) ;  /* 0x0000000000107947 */ /* 0x000fec0003800000 */
.L_x_93:
[----:B------:R-:W-:-:S04]  /*3a10*/  LOP3.LUT R0, R0, 0x80000000, RZ, 0xc0, !PT ;  /* 0x8000000000007812 */ /* 0x000fc800078ec0ff */
[----:B------:R-:W-:Y:S01]  /*3a20*/  LOP3.LUT R0, R0, 0x7f800000, RZ, 0xfc, !PT ;  /* 0x7f80000000007812 */ /* 0x000fe200078efcff */
[----:B------:R-:W-:Y:S06]  /*3a30*/  BRA `(.L_x_94) ;  /* 0x0000000000047947 */ /* 0x000fec0003800000 */
.L_x_92:
[----:B------:R-:W-:-:S07]  /*3a40*/  LEA R0, R9, R0, 0x17 ;  /* 0x0000000009007211 */ /* 0x000fce00078eb8ff */
.L_x_94:
[----:B------:R-:W-:Y:S05]  /*3a50*/  BSYNC.RECONVERGENT B1 ;  /* 0x0000000000017941 */ /* 0x000fea0003800200 */
.L_x_91:
[----:B------:R-:W-:Y:S05]  /*3a60*/  BRA `(.L_x_95) ;  /* 0x0000000000207947 */ /* 0x000fea0003800000 */
.L_x_90:
[----:B------:R-:W-:-:S04]  /*3a70*/  LOP3.LUT R0, R15, 0x80000000, R0, 0x48, !PT ;  /* 0x800000000f007812 */ /* 0x000fc800078e4800 */
[----:B------:R-:W-:Y:S01]  /*3a80*/  LOP3.LUT R0, R0, 0x7f800000, RZ, 0xfc, !PT ;  /* 0x7f80000000007812 */ /* 0x000fe200078efcff */
[----:B------:R-:W-:Y:S06]  /*3a90*/  BRA `(.L_x_95) ;  /* 0x0000000000147947 */ /* 0x000fec0003800000 */
.L_x_89:
[----:B------:R-:W-:Y:S01]  /*3aa0*/  LOP3.LUT R0, R15, 0x80000000, R0, 0x48, !PT ;  /* 0x800000000f007812 */ /* 0x000fe200078e4800 */
[----:B------:R-:W-:Y:S06]  /*3ab0*/  BRA `(.L_x_95) ;  /* 0x00000000000c7947 */ /* 0x000fec0003800000 */
.L_x_88:
[----:B------:R-:W0:Y:S01]  /*3ac0*/  MUFU.RSQ R0, -QNAN ;  /* 0xffc0000000007908 */ /* 0x000e220000001400 */
[----:B------:R-:W-:Y:S05]  /*3ad0*/  BRA `(.L_x_95) ;  /* 0x0000000000047947 */ /* 0x000fea0003800000 */
.L_x_87:
[----:B------:R-:W-:-:S07]  /*3ae0*/  FADD.FTZ R0, R0, R3 ;  /* 0x0000000300007221 */ /* 0x000fce0000010000 */
.L_x_95:
[----:B------:R-:W-:Y:S05]  /*3af0*/  BSYNC.RECONVERGENT B0 ;  /* 0x0000000000007941 */ /* 0x000fea0003800200 */
.L_x_85:
[----:B------:R-:W-:Y:S01]  /*3b00*/  HFMA2 R13, -RZ, RZ, 0, 0 ;  /* 0x00000000ff0d7431 */ /* 0x000fe200000001ff */
[----:B0-----:R-:W-:-:S03]  /*3b10*/  MOV R9, R0 ;  /* 0x0000000000097202 */ /* 0x001fc60000000f00 */
[----:B------:R-:W-:Y:S05]  /*3b20*/  RET.REL.NODEC R12 `(_Z15softmax_forwardPKfPfii) ;  /* 0xffffffc40c347950 */ /* 0x000fea0003c3ffff */
.L_x_96:
        /* <DEDUP_REMOVED lines=13> */
.L_x_97:


//--------------------- .nv.shared.reserved.0     --------------------------
	.section	.nv.shared.reserved.0,"aw",@nobits
	.weak		__nv_reservedSMEM_offset_0_alias
	.size		__nv_reservedSMEM_offset_0_alias, 0, 64
	.other		__nv_reservedSMEM_offset_0_alias,@"STO_CUDA_RESERVED_SHARED STV_DEFAULT"
__nv_reservedSMEM_offset_0_alias:
	.zero		0
	.zero		64


//--------------------- .nv.constant0._Z19softmax_ce_backwardPKfS0_Pfii --------------------------
	.section	.nv.constant0._Z19softmax_ce_backwardPKfS0_Pfii,"a",@progbits
	.sectionflags	@""
	.align	4
.nv.constant0._Z19softmax_ce_backwardPKfS0_Pfii:
	.zero		928


//--------------------- .nv.constant0._Z18cross_entropy_lossPKfS0_Pfii --------------------------
	.section	.nv.constant0._Z18cross_entropy_lossPKfS0_Pfii,"a",@progbits
	.sectionflags	@""
	.align	4
.nv.constant0._Z18cross_entropy_lossPKfS0_Pfii:
	.zero		928


//--------------------- .nv.constant0._Z15softmax_forwardPKfPfii --------------------------
	.section	.nv.constant0._Z15softmax_forwardPKfPfii,"a",@progbits
	.sectionflags	@""
	.align	4
.nv.constant0._Z15softmax_forwardPKfPfii:
	.zero		920


//--------------------- SYMBOLS --------------------------

	.type		.nv.reservedSmem.offset0,@object
	.size		.nv.reservedSmem.offset0,0x4
